	.headerflags	@"EF_CUDA_TEXMODE_UNIFIED EF_CUDA_64BIT_ADDRESS EF_CUDA_SM86 EF_CUDA_VIRTUAL_SM(EF_CUDA_SM86)"
	.elftype	@"ET_EXEC"


//--------------------- .nv.info                  --------------------------
	.section	.nv.info,"",@"SHT_CUDA_INFO"
	.align	4


	//----- nvinfo : EIATTR_REGCOUNT
	.align		4
        /*0000*/ 	.byte	0x04, 0x2f
        /*0002*/ 	.short	(.L_1 - .L_0)
	.align		4
.L_0:
        /*0004*/ 	.word	index@(triton__0d1d2d3d4d5d6d7d8d9d10de11de)
        /*0008*/ 	.word	0x00000028


	//----- nvinfo : EIATTR_MAX_STACK_SIZE
	.align		4
.L_1:
        /*000c*/ 	.byte	0x04, 0x23
        /*000e*/ 	.short	(.L_3 - .L_2)
	.align		4
.L_2:
        /*0010*/ 	.word	index@(triton__0d1d2d3d4d5d6d7d8d9d10de11de)
        /*0014*/ 	.word	0x00000000


	//----- nvinfo : EIATTR_MIN_STACK_SIZE
	.align		4
.L_3:
        /*0018*/ 	.byte	0x04, 0x12
        /*001a*/ 	.short	(.L_5 - .L_4)
	.align		4
.L_4:
        /*001c*/ 	.word	index@(triton__0d1d2d3d4d5d6d7d8d9d10de11de)
        /*0020*/ 	.word	0x00000000


	//----- nvinfo : EIATTR_FRAME_SIZE
	.align		4
.L_5:
        /*0024*/ 	.byte	0x04, 0x11
        /*0026*/ 	.short	(.L_7 - .L_6)
	.align		4
.L_6:
        /*0028*/ 	.word	index@(triton__0d1d2d3d4d5d6d7d8d9d10de11de)
        /*002c*/ 	.word	0x00000000
.L_7:


//--------------------- .nv.info.triton__0d1d2d3d4d5d6d7d8d9d10de11de --------------------------
	.section	.nv.info.triton__0d1d2d3d4d5d6d7d8d9d10de11de,"",@"SHT_CUDA_INFO"
	.align	4


	//----- nvinfo : EIATTR_CUDA_API_VERSION
	.align		4
        /*0000*/ 	.byte	0x04, 0x37
        /*0002*/ 	.short	(.L_9 - .L_8)
.L_8:
        /*0004*/ 	.word	0x0000007b


	//----- nvinfo : EIATTR_SW2861232_WAR
	.align		4
.L_9:
        /*0008*/ 	.byte	0x01, 0x35
	.zero		2


	//----- nvinfo : EIATTR_PARAM_CBANK
	.align		4
        /*000c*/ 	.byte	0x04, 0x0a
        /*000e*/ 	.short	(.L_11 - .L_10)
	.align		4
.L_10:
        /*0010*/ 	.word	index@(.nv.constant0.triton__0d1d2d3d4d5d6d7d8d9d10de11de)
        /*0014*/ 	.short	0x0160
        /*0016*/ 	.short	0x0058


	//----- nvinfo : EIATTR_CBANK_PARAM_SIZE
	.align		4
.L_11:
        /*0018*/ 	.byte	0x03, 0x19
        /*001a*/ 	.short	0x0058


	//----- nvinfo : EIATTR_KPARAM_INFO
	.align		4
        /*001c*/ 	.byte	0x04, 0x17
        /*001e*/ 	.short	(.L_13 - .L_12)
.L_12:
        /*0020*/ 	.word	0x00000000
        /*0024*/ 	.short	0x000b
        /*0026*/ 	.short	0x0054
        /*0028*/ 	.byte	0x00, 0xf0, 0x11, 0x00


	//----- nvinfo : EIATTR_KPARAM_INFO
	.align		4
.L_13:
        /*002c*/ 	.byte	0x04, 0x17
        /*002e*/ 	.short	(.L_15 - .L_14)
.L_14:
        /*0030*/ 	.word	0x00000000
        /*0034*/ 	.short	0x000a
        /*0036*/ 	.short	0x0050
        /*0038*/ 	.byte	0x00, 0xf0, 0x11, 0x00


	//----- nvinfo : EIATTR_KPARAM_INFO
	.align		4
.L_15:
        /*003c*/ 	.byte	0x04, 0x17
        /*003e*/ 	.short	(.L_17 - .L_16)
.L_16:
        /*0040*/ 	.word	0x00000000
        /*0044*/ 	.short	0x0009
        /*0046*/ 	.short	0x0048
        /*0048*/ 	.byte	0x00, 0xf0, 0x21, 0x00


	//----- nvinfo : EIATTR_KPARAM_INFO
	.align		4
.L_17:
        /*004c*/ 	.byte	0x04, 0x17
        /*004e*/ 	.short	(.L_19 - .L_18)
.L_18:
        /*0050*/ 	.word	0x00000000
        /*0054*/ 	.short	0x0008
        /*0056*/ 	.short	0x0040
        /*0058*/ 	.byte	0x00, 0xf0, 0x21, 0x00


	//----- nvinfo : EIATTR_KPARAM_INFO
	.align		4
.L_19:
        /*005c*/ 	.byte	0x04, 0x17
        /*005e*/ 	.short	(.L_21 - .L_20)
.L_20:
        /*0060*/ 	.word	0x00000000
        /*0064*/ 	.short	0x0007
        /*0066*/ 	.short	0x0038
        /*0068*/ 	.byte	0x00, 0xf0, 0x21, 0x00


	//----- nvinfo : EIATTR_KPARAM_INFO
	.align		4
.L_21:
        /*006c*/ 	.byte	0x04, 0x17
        /*006e*/ 	.short	(.L_23 - .L_22)
.L_22:
        /*0070*/ 	.word	0x00000000
        /*0074*/ 	.short	0x0006
        /*0076*/ 	.short	0x0030
        /*0078*/ 	.byte	0x00, 0xf0, 0x21, 0x00


	//----- nvinfo : EIATTR_KPARAM_INFO
	.align		4
.L_23:
        /*007c*/ 	.byte	0x04, 0x17
        /*007e*/ 	.short	(.L_25 - .L_24)
.L_24:
        /*0080*/ 	.word	0x00000000
        /*0084*/ 	.short	0x0005
        /*0086*/ 	.short	0x0028
        /*0088*/ 	.byte	0x00, 0xf0, 0x21, 0x00


	//----- nvinfo : EIATTR_KPARAM_INFO
	.align		4
.L_25:
        /*008c*/ 	.byte	0x04, 0x17
        /*008e*/ 	.short	(.L_27 - .L_26)
.L_26:
        /*0090*/ 	.word	0x00000000
        /*0094*/ 	.short	0x0004
        /*0096*/ 	.short	0x0020
        /*0098*/ 	.byte	0x00, 0xf0, 0x21, 0x00


	//----- nvinfo : EIATTR_KPARAM_INFO
	.align		4
.L_27:
        /*009c*/ 	.byte	0x04, 0x17
        /*009e*/ 	.short	(.L_29 - .L_28)
.L_28:
        /*00a0*/ 	.word	0x00000000
        /*00a4*/ 	.short	0x0003
        /*00a6*/ 	.short	0x0018
        /*00a8*/ 	.byte	0x00, 0xf0, 0x21, 0x00


	//----- nvinfo : EIATTR_KPARAM_INFO
	.align		4
.L_29:
        /*00ac*/ 	.byte	0x04, 0x17
        /*00ae*/ 	.short	(.L_31 - .L_30)
.L_30:
        /*00b0*/ 	.word	0x00000000
        /*00b4*/ 	.short	0x0002
        /*00b6*/ 	.short	0x0010
        /*00b8*/ 	.byte	0x00, 0xf0, 0x21, 0x00


	//----- nvinfo : EIATTR_KPARAM_INFO
	.align		4
.L_31:
        /*00bc*/ 	.byte	0x04, 0x17
        /*00be*/ 	.short	(.L_33 - .L_32)
.L_32:
        /*00c0*/ 	.word	0x00000000
        /*00c4*/ 	.short	0x0001
        /*00c6*/ 	.short	0x0008
        /*00c8*/ 	.byte	0x00, 0xf0, 0x21, 0x00


	//----- nvinfo : EIATTR_KPARAM_INFO
	.align		4
.L_33:
        /*00cc*/ 	.byte	0x04, 0x17
        /*00ce*/ 	.short	(.L_35 - .L_34)
.L_34:
        /*00d0*/ 	.word	0x00000000
        /*00d4*/ 	.short	0x0000
        /*00d6*/ 	.short	0x0000
        /*00d8*/ 	.byte	0x00, 0xf0, 0x21, 0x00


	//----- nvinfo : EIATTR_MAXREG_COUNT
	.align		4
.L_35:
        /*00dc*/ 	.byte	0x03, 0x1b
        /*00de*/ 	.short	0x00ff


	//----- nvinfo : EIATTR_COOP_GROUP_MASK_REGIDS
	.align		4
        /*00e0*/ 	.byte	0x04, 0x29
        /*00e2*/ 	.short	(.L_37 - .L_36)


	//   ....[0]....
.L_36:
        /*00e4*/ 	.word	0xffffffff


	//   ....[1]....
        /*00e8*/ 	.word	0xffffffff


	//   ....[2]....
        /*00ec*/ 	.word	0xffffffff


	//   ....[3]....
        /*00f0*/ 	.word	0xffffffff


	//   ....[4]....
        /*00f4*/ 	.word	0xffffffff


	//   ....[5]....
        /*00f8*/ 	.word	0xffffffff


	//   ....[6]....
        /*00fc*/ 	.word	0xffffffff


	//   ....[7]....
        /*0100*/ 	.word	0xffffffff


	//   ....[8]....
        /*0104*/ 	.word	0xffffffff


	//   ....[9]....
        /*0108*/ 	.word	0xffffffff


	//   ....[10]....
        /*010c*/ 	.word	0xffffffff


	//   ....[11]....
        /*0110*/ 	.word	0xffffffff


	//   ....[12]....
        /*0114*/ 	.word	0xffffffff


	//   ....[13]....
        /*0118*/ 	.word	0xffffffff


	//   ....[14]....
        /*011c*/ 	.word	0xffffffff


	//   ....[15]....
        /*0120*/ 	.word	0xffffffff


	//----- nvinfo : EIATTR_COOP_GROUP_INSTR_OFFSETS
	.align		4
.L_37:
        /*0124*/ 	.byte	0x04, 0x28
        /*0126*/ 	.short	(.L_39 - .L_38)


	//   ....[0]....
.L_38:
        /*0128*/ 	.word	0x00000910


	//   ....[1]....
        /*012c*/ 	.word	0x00000940


	//   ....[2]....
        /*0130*/ 	.word	0x00000960


	//   ....[3]....
        /*0134*/ 	.word	0x00000980


	//   ....[4]....
        /*0138*/ 	.word	0x000009b0


	//   ....[5]....
        /*013c*/ 	.word	0x00000a00


	//   ....[6]....
        /*0140*/ 	.word	0x00000a20


	//   ....[7]....
        /*0144*/ 	.word	0x00000a50


	//   ....[8]....
        /*0148*/ 	.word	0x00001420


	//   ....[9]....
        /*014c*/ 	.word	0x00001470


	//   ....[10]....
        /*0150*/ 	.word	0x00001490


	//   ....[11]....
        /*0154*/ 	.word	0x000014b0


	//   ....[12]....
        /*0158*/ 	.word	0x000014e0


	//   ....[13]....
        /*015c*/ 	.word	0x00001560


	//   ....[14]....
        /*0160*/ 	.word	0x00001590


	//   ....[15]....
        /*0164*/ 	.word	0x000015b0


	//----- nvinfo : EIATTR_EXIT_INSTR_OFFSETS
	.align		4
.L_39:
        /*0168*/ 	.byte	0x04, 0x1c
        /*016a*/ 	.short	(.L_41 - .L_40)


	//   ....[0]....
.L_40:
        /*016c*/ 	.word	0x00001f20


	//   ....[1]....
        /*0170*/ 	.word	0x00001f40


	//----- nvinfo : EIATTR_MAX_THREADS
	.align		4
.L_41:
        /*0174*/ 	.byte	0x04, 0x05
        /*0176*/ 	.short	(.L_43 - .L_42)
.L_42:
        /*0178*/ 	.word	0x00000100
        /*017c*/ 	.word	0x00000001
        /*0180*/ 	.word	0x00000001
.L_43:


//--------------------- .nv.rel.action            --------------------------
	.section	.nv.rel.action,"",@"SHT_CUDA_RELOCINFO"
	.align	8
	.sectionentsize	8
        /*0000*/ 	.byte	0x73, 0x00, 0x00, 0x00, 0x00, 0x00, 0x00, 0x00, 0x00, 0x00, 0x00, 0x11, 0x25, 0x00, 0x05, 0x36


//--------------------- .nv.constant0.triton__0d1d2d3d4d5d6d7d8d9d10de11de --------------------------
	.section	.nv.constant0.triton__0d1d2d3d4d5d6d7d8d9d10de11de,"a",@progbits
	.align	4
.nv.constant0.triton__0d1d2d3d4d5d6d7d8d9d10de11de:
	.zero		440


//--------------------- .text.triton__0d1d2d3d4d5d6d7d8d9d10de11de --------------------------
	.section	.text.triton__0d1d2d3d4d5d6d7d8d9d10de11de,"ax",@progbits
	.sectionflags	@"SHF_BARRIERS=1"
	.sectioninfo	@"SHI_REGISTERS=40"
	.align	128
        .global         triton__0d1d2d3d4d5d6d7d8d9d10de11de
        .type           triton__0d1d2d3d4d5d6d7d8d9d10de11de,@function
        .size           triton__0d1d2d3d4d5d6d7d8d9d10de11de,(.L_x_3 - triton__0d1d2d3d4d5d6d7d8d9d10de11de)
        .other          triton__0d1d2d3d4d5d6d7d8d9d10de11de,@"STO_CUDA_ENTRY STV_DEFAULT"
triton__0d1d2d3d4d5d6d7d8d9d10de11de:
.text.triton__0d1d2d3d4d5d6d7d8d9d10de11de:
[----:B------:R-:W-:-:S02]  /*0000*/  MOV R1, c[0x0][0x28] ;  /* 0x00000a0000017a02 */ /* 0x000fc40000000f00 */
[----:B------:R-:W0:Y:S01]  /*0010*/  S2R R0, SR_CTAID.X ;  /* 0x0000000000007919 */ /* 0x000e220000002500 */
[----:B------:R-:W-:Y:S01]  /*0020*/  MOV R3, 0x4 ;  /* 0x0000000400037802 */ /* 0x000fe20000000f00 */
[----:B------:R-:W-:Y:S01]  /*0030*/  ULDC.64 UR4, c[0x0][0x118] ;  /* 0x0000460000047ab9 */ /* 0x000fe20000000a00 */
[----:B------:R-:W-:Y:S01]  /*0040*/  MOV R28, RZ ;  /* 0x000000ff001c7202 */ /* 0x000fe20000000f00 */
[----:B------:R-:W1:Y:S01]  /*0050*/  S2R R6, SR_TID.X ;  /* 0x0000000000067919 */ /* 0x000e620000002100 */
[----:B------:R-:W-:Y:S02]  /*0060*/  MOV R31, 0x10 ;  /* 0x00000010001f7802 */ /* 0x000fe40000000f00 */
[----:B------:R-:W-:Y:S02]  /*0070*/  MOV R7, RZ ;  /* 0x000000ff00077202 */ /* 0x000fe40000000f00 */
[----:B------:R-:W-:Y:S02]  /*0080*/  MOV R5, RZ ;  /* 0x000000ff00057202 */ /* 0x000fe40000000f00 */
[C---:B0-----:R-:W-:Y:S01]  /*0090*/  ISETP.GE.AND P1, PT, R0.reuse, 0x200, PT ;  /* 0x000002000000780c */ /* 0x041fe20003f26270 */
[----:B------:R-:W-:Y:S01]  /*00a0*/  IMAD.WIDE R2, R0, R3, c[0x0][0x188] ;  /* 0x0000620000027625 */ /* 0x000fe200078e0203 */
[----:B-1----:R-:W-:-:S02]  /*00b0*/  LOP3.LUT R30, R6, 0xff, RZ, 0xc0, !PT ;  /* 0x000000ff061e7812 */ /* 0x002fc400078ec0ff */
[----:B------:R-:W-:-:S03]  /*00c0*/  SHF.L.U32 R29, R6, 0x2, RZ ;  /* 0x00000002061d7819 */ /* 0x000fc600000006ff */
[----:B------:R-:W-:Y:S01]  /*00d0*/  IMAD.WIDE.U32 R18, R30, R31, c[0x0][0x178] ;  /* 0x00005e001e127625 */ /* 0x000fe200078e001f */
[----:B------:R-:W-:-:S03]  /*00e0*/  LOP3.LUT R29, R29, 0x3fc, RZ, 0xc0, !PT ;  /* 0x000003fc1d1d7812 */ /* 0x000fc600078ec0ff */
[----:B------:R-:W-:Y:S02]  /*00f0*/  IMAD.WIDE.U32 R30, R30, R31, c[0x0][0x190] ;  /* 0x000064001e1e7625 */ /* 0x000fe400078e001f */
[----:B------:R0:W5:Y:S01]  /*0100*/  @!P1 LDG.E.EL R28, [R2.64] ;  /* 0x00000004021c9981 */ /* 0x000162000c2e1900 */
[----:B------:R-:W-:Y:S02]  /*0110*/  MOV R20, R18 ;  /* 0x0000001200147202 */ /* 0x000fe40000000f00 */
[----:B------:R-:W-:Y:S01]  /*0120*/  MOV R21, R19 ;  /* 0x0000001300157202 */ /* 0x000fe20000000f00 */
[----:B------:R-:W-:Y:S01]  /*0130*/  IMAD R4, R0, 0x900, R29 ;  /* 0x0000090000047824 */ /* 0x000fe200078e021d */
[----:B------:R-:W-:Y:S02]  /*0140*/  MOV R22, RZ ;  /* 0x000000ff00167202 */ /* 0x000fe40000000f00 */
[----:B------:R-:W-:Y:S02]  /*0150*/  SHF.R.U32.HI R23, RZ, 0x5, R6 ;  /* 0x00000005ff177819 */ /* 0x000fe40000011606 */
[----:B------:R-:W-:Y:S01]  /*0160*/  SHF.R.S32.HI R25, RZ, 0x1f, R0 ;  /* 0x0000001fff197819 */ /* 0x000fe20000011400 */
[----:B0-----:R-:W-:Y:S01]  /*0170*/  CS2R R2, SRZ ;  /* 0x0000000000027805 */ /* 0x001fe2000001ff00 */
[----:B------:R-:W-:-:S02]  /*0180*/  MOV R24, R30 ;  /* 0x0000001e00187202 */ /* 0x000fc40000000f00 */
[----:B------:R-:W-:-:S02]  /*0190*/  MOV R27, R31 ;  /* 0x0000001f001b7202 */ /* 0x000fc40000000f00 */
.L_x_0:
[-C--:B------:R-:W-:Y:S01]  /*01a0*/  IADD3 R8, R29, R5.reuse, RZ ;  /* 0x000000051d087210 */ /* 0x080fe20007ffe0ff */
[----:B------:R-:W-:Y:S01]  /*01b0*/  CS2R R10, SRZ ;  /* 0x00000000000a7805 */ /* 0x000fe2000001ff00 */
[----:B------:R-:W-:Y:S02]  /*01c0*/  IADD3 R32, R4, R5, RZ ;  /* 0x0000000504207210 */ /* 0x000fe40007ffe0ff */
[----:B------:R-:W-:Y:S02]  /*01d0*/  ISETP.GE.U32.AND P0, PT, R8, 0x900, PT ;  /* 0x000009000800780c */ /* 0x000fe40003f06070 */
[----:B------:R-:W-:Y:S01]  /*01e0*/  MOV R35, 0x2 ;  /* 0x0000000200237802 */ /* 0x000fe20000000f00 */
[----:B------:R-:W-:Y:S01]  /*01f0*/  CS2R R8, SRZ ;  /* 0x0000000000087805 */ /* 0x000fe2000001ff00 */
[----:B------:R-:W-:-:S03]  /*0200*/  ISETP.LT.AND P2, PT, R0, 0x200, !P0 ;  /* 0x000002000000780c */ /* 0x000fc60004741270 */
[----:B------:R-:W-:-:S04]  /*0210*/  IMAD.WIDE R14, R32, R35, c[0x0][0x168] ;  /* 0x00005a00200e7625 */ /* 0x000fc800078e0223 */
[----:B------:R-:W-:-:S06]  /*0220*/  IMAD.WIDE R12, R32, R35, c[0x0][0x170] ;  /* 0x00005c00200c7625 */ /* 0x000fcc00078e0223 */
[----:B------:R0:W2:Y:S04]  /*0230*/  @P2 LDG.E.EL.64 R8, [R14.64] ;  /* 0x000000040e082981 */ /* 0x0000a8000c2e1b00 */
[----:B------:R1:W3:Y:S01]  /*0240*/  @P2 LDG.E.EL.64 R10, [R12.64] ;  /* 0x000000040c0a2981 */ /* 0x0002e2000c2e1b00 */
[----:B------:R-:W-:Y:S01]  /*0250*/  IMAD.WIDE R34, R32, R35, c[0x0][0x180] ;  /* 0x0000600020227625 */ /* 0x000fe200078e0223 */
[----:B0-----:R-:W-:Y:S01]  /*0260*/  CS2R R14, SRZ ;  /* 0x00000000000e7805 */ /* 0x001fe2000001ff00 */
[----:B-1----:R-:W-:-:S06]  /*0270*/  CS2R R12, SRZ ;  /* 0x00000000000c7805 */ /* 0x002fcc000001ff00 */
[----:B------:R-:W4:Y:S01]  /*0280*/  @!P0 LDG.E.EL.128 R12, [R18.64] ;  /* 0x00000004120c8981 */ /* 0x000f22000c2e1d00 */
[----:B--2---:R-:W-:Y:S02]  /*0290*/  SEL R8, R8, RZ, P2 ;  /* 0x000000ff08087207 */ /* 0x004fe40001000000 */
[----:B---3--:R-:W-:Y:S02]  /*02a0*/  SEL R16, R10, RZ, P2 ;  /* 0x000000ff0a107207 */ /* 0x008fe40001000000 */
[----:B------:R-:W-:Y:S02]  /*02b0*/  PRMT R10, R8, 0x7632, R10 ;  /* 0x00007632080a7816 */ /* 0x000fe4000000000a */
[----:B------:R-:W-:Y:S02]  /*02c0*/  PRMT R17, R16, 0x7632, R17 ;  /* 0x0000763210117816 */ /* 0x000fe40000000011 */
[----:B------:R-:W-:Y:S02]  /*02d0*/  SHF.L.U32 R10, R10, 0x10, RZ ;  /* 0x000000100a0a7819 */ /* 0x000fe400000006ff */
[----:B------:R-:W-:-:S02]  /*02e0*/  SHF.L.U32 R37, R17, 0x10, RZ ;  /* 0x0000001011257819 */ /* 0x000fc400000006ff */
[----:B------:R-:W-:Y:S02]  /*02f0*/  SEL R11, R11, RZ, P2 ;  /* 0x000000ff0b0b7207 */ /* 0x000fe40001000000 */
[----:B------:R-:W-:Y:S01]  /*0300*/  SHF.L.U32 R33, R16, 0x10, RZ ;  /* 0x0000001010217819 */ /* 0x000fe200000006ff */
[----:B------:R-:W-:Y:S01]  /*0310*/  FADD R26, R10, R37 ;  /* 0x000000250a1a7221 */ /* 0x000fe20000000000 */
[----:B------:R-:W-:Y:S01]  /*0320*/  SEL R10, R9, RZ, P2 ;  /* 0x000000ff090a7207 */ /* 0x000fe20001000000 */
[----:B------:R-:W-:Y:S01]  /*0330*/  CS2R R16, SRZ ;  /* 0x0000000000107805 */ /* 0x000fe2000001ff00 */
[----:B------:R-:W-:Y:S02]  /*0340*/  SHF.L.U32 R8, R8, 0x10, RZ ;  /* 0x0000001008087819 */ /* 0x000fe400000006ff */
[----:B------:R-:W-:Y:S02]  /*0350*/  SHF.L.U32 R9, R10, 0x10, RZ ;  /* 0x000000100a097819 */ /* 0x000fe400000006ff */
[C---:B------:R-:W-:Y:S01]  /*0360*/  SHF.L.U32 R36, R11.reuse, 0x10, RZ ;  /* 0x000000100b247819 */ /* 0x040fe200000006ff */
[----:B------:R-:W-:Y:S01]  /*0370*/  FADD R8, R8, R33 ;  /* 0x0000002108087221 */ /* 0x000fe20000000000 */
[----:B------:R-:W-:Y:S01]  /*0380*/  PRMT R10, R10, 0x7632, R10 ;  /* 0x000076320a0a7816 */ /* 0x000fe2000000000a */
[----:B------:R0:W2:Y:S01]  /*0390*/  @P2 LDG.E.EL.64 R16, [R34.64] ;  /* 0x0000000422102981 */ /* 0x0000a2000c2e1b00 */
[----:B------:R-:W-:Y:S01]  /*03a0*/  PRMT R11, R11, 0x7632, R11 ;  /* 0x000076320b0b7816 */ /* 0x000fe2000000000b */
[----:B------:R-:W-:Y:S01]  /*03b0*/  FADD R9, R9, R36 ;  /* 0x0000002409097221 */ /* 0x000fe20000000000 */
[----:B----4-:R-:W-:-:S02]  /*03c0*/  SEL R33, R12, RZ, !P0 ;  /* 0x000000ff0c217207 */ /* 0x010fc40004000000 */
[----:B------:R-:W-:Y:S02]  /*03d0*/  SHF.L.U32 R10, R10, 0x10, RZ ;  /* 0x000000100a0a7819 */ /* 0x000fe400000006ff */
[----:B------:R-:W-:Y:S02]  /*03e0*/  SHF.L.U32 R11, R11, 0x10, RZ ;  /* 0x000000100b0b7819 */ /* 0x000fe400000006ff */
[----:B0-----:R-:W-:Y:S02]  /*03f0*/  SEL R34, R14, RZ, !P0 ;  /* 0x000000ff0e227207 */ /* 0x001fe40004000000 */
[----:B------:R-:W-:Y:S01]  /*0400*/  SEL R14, R13, RZ, !P0 ;  /* 0x000000ff0d0e7207 */ /* 0x000fe20004000000 */
[----:B------:R-:W-:Y:S01]  /*0410*/  FADD R13, R33, 1 ;  /* 0x3f800000210d7421 */ /* 0x000fe20000000000 */
[----:B------:R-:W-:Y:S01]  /*0420*/  FADD R12, R10, R11 ;  /* 0x0000000b0a0c7221 */ /* 0x000fe20000000000 */
[----:B------:R-:W-:Y:S02]  /*0430*/  FADD R10, R34, 1 ;  /* 0x3f800000220a7421 */ /* 0x000fe40000000000 */
[----:B------:R-:W-:Y:S01]  /*0440*/  FADD R11, R14, 1 ;  /* 0x3f8000000e0b7421 */ /* 0x000fe20000000000 */
[----:B------:R-:W-:Y:S01]  /*0450*/  FMUL R34, R8, R13 ;  /* 0x0000000d08227220 */ /* 0x000fe20000400000 */
[----:B------:R-:W-:Y:S01]  /*0460*/  SEL R13, R15, RZ, !P0 ;  /* 0x000000ff0f0d7207 */ /* 0x000fe20004000000 */
[----:B------:R-:W-:Y:S01]  /*0470*/  FMUL R35, R9, R10 ;  /* 0x0000000a09237220 */ /* 0x000fe20000400000 */
[----:B------:R-:W-:Y:S01]  /*0480*/  FMUL R26, R26, R11 ;  /* 0x0000000b1a1a7220 */ /* 0x000fe20000400000 */
[----:B------:R-:W-:Y:S01]  /*0490*/  CS2R R8, SRZ ;  /* 0x0000000000087805 */ /* 0x000fe2000001ff00 */
[----:B------:R-:W-:Y:S01]  /*04a0*/  CS2R R10, SRZ ;  /* 0x00000000000a7805 */ /* 0x000fe2000001ff00 */
[----:B------:R-:W-:-:S02]  /*04b0*/  @!P0 MOV R36, R24 ;  /* 0x0000001800248202 */ /* 0x000fc40000000f00 */
[----:B------:R-:W-:Y:S01]  /*04c0*/  @!P0 MOV R37, R27 ;  /* 0x0000001b00258202 */ /* 0x000fe20000000f00 */
[----:B------:R-:W-:Y:S01]  /*04d0*/  FADD R13, R13, 1 ;  /* 0x3f8000000d0d7421 */ /* 0x000fe20000000000 */
[----:B------:R-:W-:Y:S01]  /*04e0*/  MOV R33, 0x4 ;  /* 0x0000000400217802 */ /* 0x000fe20000000f00 */
[----:B------:R-:W-:Y:S02]  /*04f0*/  CS2R R14, SRZ ;  /* 0x00000000000e7805 */ /* 0x000fe4000001ff00 */
[----:B------:R0:W3:Y:S02]  /*0500*/  @!P0 LDG.E.EL.128 R8, [R36.64] ;  /* 0x0000000424088981 */ /* 0x0000e4000c2e1d00 */
[----:B------:R-:W-:Y:S01]  /*0510*/  IMAD.WIDE R32, R32, R33, c[0x0][0x198] ;  /* 0x0000660020207625 */ /* 0x000fe200078e0221 */
[----:B0-----:R-:W-:Y:S02]  /*0520*/  FMUL R36, R12, R13 ;  /* 0x0000000d0c247220 */ /* 0x001fe40000400000 */
[----:B------:R-:W-:-:S06]  /*0530*/  CS2R R12, SRZ ;  /* 0x00000000000c7805 */ /* 0x000fcc000001ff00 */
[----:B------:R-:W4:Y:S01]  /*0540*/  @P2 LDG.E.EL.128 R12, [R32.64] ;  /* 0x00000004200c2981 */ /* 0x000f22000c2e1d00 */
[----:B------:R-:W-:Y:S02]  /*0550*/  IADD3 R5, R5, 0x400, RZ ;  /* 0x0000040005057810 */ /* 0x000fe40007ffe0ff */
[----:B------:R-:W-:-:S04]  /*0560*/  IADD3 R18, P3, R18, 0x1000, RZ ;  /* 0x0000100012127810 */ /* 0x000fc80007f7e0ff */
[----:B------:R-:W-:Y:S02]  /*0570*/  IADD3.X R19, RZ, R19, RZ, P3, !PT ;  /* 0x00000013ff137210 */ /* 0x000fe40001ffe4ff */
[----:B--2---:R-:W-:-:S04]  /*0580*/  SEL R16, R16, RZ, P2 ;  /* 0x000000ff10107207 */ /* 0x004fc80001000000 */
[----:B------:R-:W-:Y:S02]  /*0590*/  SHF.L.U32 R37, R16, 0x10, RZ ;  /* 0x0000001010257819 */ /* 0x000fe400000006ff */
[----:B------:R-:W-:-:S03]  /*05a0*/  SEL R17, R17, RZ, P2 ;  /* 0x000000ff11117207 */ /* 0x000fc60001000000 */
[----:B-----5:R-:W-:Y:S01]  /*05b0*/  FMUL R37, R37, R28 ;  /* 0x0000001c25257220 */ /* 0x020fe20000400000 */
[----:B------:R-:W-:Y:S02]  /*05c0*/  PRMT R16, R16, 0x7632, R16 ;  /* 0x0000763210107816 */ /* 0x000fe40000000010 */
[----:B---3--:R-:W-:-:S05]  /*05d0*/  SEL R8, R8, RZ, !P0 ;  /* 0x000000ff08087207 */ /* 0x008fca0004000000 */
[----:B------:R-:W-:Y:S01]  /*05e0*/  FADD R8, R8, 1 ;  /* 0x3f80000008087421 */ /* 0x000fe20000000000 */
[----:B----4-:R-:W-:-:S05]  /*05f0*/  SEL R12, R12, RZ, P2 ;  /* 0x000000ff0c0c7207 */ /* 0x010fca0001000000 */
[----:B------:R-:W-:-:S04]  /*0600*/  FMUL R12, R12, 48 ;  /* 0x424000000c0c7820 */ /* 0x000fc80000400000 */
[----:B------:R-:W-:Y:S01]  /*0610*/  FFMA R37, R37, R8, R12 ;  /* 0x0000000825257223 */ /* 0x000fe2000000000c */
[C---:B------:R-:W-:Y:S02]  /*0620*/  SHF.L.U32 R8, R17.reuse, 0x10, RZ ;  /* 0x0000001011087819 */ /* 0x040fe400000006ff */
[----:B------:R-:W-:Y:S02]  /*0630*/  PRMT R17, R17, 0x7632, R17 ;  /* 0x0000763211117816 */ /* 0x000fe40000000011 */
[----:B------:R-:W-:Y:S02]  /*0640*/  SEL R10, R10, RZ, !P0 ;  /* 0x000000ff0a0a7207 */ /* 0x000fe40004000000 */
[----:B------:R-:W-:Y:S02]  /*0650*/  SEL R14, R14, RZ, P2 ;  /* 0x000000ff0e0e7207 */ /* 0x000fe40001000000 */
[----:B------:R-:W-:Y:S02]  /*0660*/  SEL R11, R11, RZ, !P0 ;  /* 0x000000ff0b0b7207 */ /* 0x000fe40004000000 */
[----:B------:R-:W-:-:S02]  /*0670*/  SEL R15, R15, RZ, P2 ;  /* 0x000000ff0f0f7207 */ /* 0x000fc40001000000 */
[----:B------:R-:W-:Y:S01]  /*0680*/  SHF.L.U32 R17, R17, 0x10, RZ ;  /* 0x0000001011117819 */ /* 0x000fe200000006ff */
[----:B------:R-:W-:Y:S01]  /*0690*/  FADD R33, R10, 1 ;  /* 0x3f8000000a217421 */ /* 0x000fe20000000000 */
[----:B------:R-:W-:Y:S01]  /*06a0*/  FMUL R14, R14, 48 ;  /* 0x424000000e0e7820 */ /* 0x000fe20000400000 */
[-C--:B------:R-:W-:Y:S01]  /*06b0*/  FMUL R8, R8, R28.reuse ;  /* 0x0000001c08087220 */ /* 0x080fe20000400000 */
[----:B------:R-:W-:Y:S01]  /*06c0*/  SEL R9, R9, RZ, !P0 ;  /* 0x000000ff09097207 */ /* 0x000fe20004000000 */
[----:B------:R-:W-:Y:S01]  /*06d0*/  FADD R11, R11, 1 ;  /* 0x3f8000000b0b7421 */ /* 0x000fe20000000000 */
[----:B------:R-:W-:Y:S01]  /*06e0*/  FMUL R15, R15, 48 ;  /* 0x424000000f0f7820 */ /* 0x000fe20000400000 */
[-C--:B------:R-:W-:Y:S01]  /*06f0*/  FMUL R10, R17, R28.reuse ;  /* 0x0000001c110a7220 */ /* 0x080fe20000400000 */
[----:B------:R-:W-:Y:S02]  /*0700*/  SEL R13, R13, RZ, P2 ;  /* 0x000000ff0d0d7207 */ /* 0x000fe40001000000 */
[----:B------:R-:W-:Y:S01]  /*0710*/  SHF.L.U32 R17, R16, 0x10, RZ ;  /* 0x0000001010117819 */ /* 0x000fe200000006ff */
[----:B------:R-:W-:Y:S01]  /*0720*/  FFMA R8, R8, R33, R14 ;  /* 0x0000002108087223 */ /* 0x000fe2000000000e */
[----:B------:R-:W-:Y:S01]  /*0730*/  FFMA R11, R10, R11, R15 ;  /* 0x0000000b0a0b7223 */ /* 0x000fe2000000000f */
[----:B------:R-:W-:Y:S01]  /*0740*/  FADD R10, R9, 1 ;  /* 0x3f800000090a7421 */ /* 0x000fe20000000000 */
[----:B------:R-:W-:Y:S01]  /*0750*/  FMUL R12, R13, 48 ;  /* 0x424000000d0c7820 */ /* 0x000fe20000400000 */
[----:B------:R-:W-:Y:S01]  /*0760*/  FMUL R9, R17, R28 ;  /* 0x0000001c11097220 */ /* 0x000fe20000400000 */
[----:B------:R-:W-:Y:S01]  /*0770*/  FMUL R8, R35, R8 ;  /* 0x0000000823087220 */ /* 0x000fe20000400000 */
[----:B------:R-:W-:-:S02]  /*0780*/  ISETP.GE.U32.AND P0, PT, R5, 0x900, PT ;  /* 0x000009000500780c */ /* 0x000fc40003f06070 */
[----:B------:R-:W-:Y:S02]  /*0790*/  FFMA R9, R9, R10, R12 ;  /* 0x0000000a09097223 */ /* 0x000fe4000000000c */
[----:B------:R-:W-:Y:S01]  /*07a0*/  FSEL R13, R8, -RZ, P2 ;  /* 0x800000ff080d7208 */ /* 0x000fe20001000000 */
[----:B------:R-:W-:Y:S01]  /*07b0*/  FMUL R34, R34, R37 ;  /* 0x0000002522227220 */ /* 0x000fe20000400000 */
[----:B------:R-:W-:Y:S01]  /*07c0*/  FMUL R9, R26, R9 ;  /* 0x000000091a097220 */ /* 0x000fe20000400000 */
[----:B------:R-:W-:Y:S02]  /*07d0*/  FMUL R11, R36, R11 ;  /* 0x0000000b240b7220 */ /* 0x000fe40000400000 */
[----:B------:R-:W-:Y:S01]  /*07e0*/  FADD R13, R13, R2 ;  /* 0x000000020d0d7221 */ /* 0x000fe20000000000 */
[----:B------:R-:W-:Y:S02]  /*07f0*/  FSEL R34, R34, -RZ, P2 ;  /* 0x800000ff22227208 */ /* 0x000fe40001000000 */
[----:B------:R-:W-:-:S02]  /*0800*/  FSEL R2, R9, -RZ, P2 ;  /* 0x800000ff09027208 */ /* 0x000fc40001000000 */
[----:B------:R-:W-:Y:S02]  /*0810*/  FSEL R11, R11, -RZ, P2 ;  /* 0x800000ff0b0b7208 */ /* 0x000fe40001000000 */
[----:B------:R-:W-:Y:S01]  /*0820*/  IADD3 R24, P2, R24, 0x1000, RZ ;  /* 0x0000100018187810 */ /* 0x000fe20007f5e0ff */
[----:B------:R-:W-:Y:S01]  /*0830*/  FADD R3, R2, R3 ;  /* 0x0000000302037221 */ /* 0x000fe20000000000 */
[----:B------:R-:W-:Y:S01]  /*0840*/  FADD R7, R34, R7 ;  /* 0x0000000722077221 */ /* 0x000fe20000000000 */
[----:B------:R-:W-:Y:S01]  /*0850*/  FADD R22, R11, R22 ;  /* 0x000000160b167221 */ /* 0x000fe20000000000 */
[----:B------:R-:W-:Y:S02]  /*0860*/  IADD3.X R27, RZ, R27, RZ, P2, !PT ;  /* 0x0000001bff1b7210 */ /* 0x000fe400017fe4ff */
[----:B------:R-:W-:Y:S01]  /*0870*/  MOV R2, R13 ;  /* 0x0000000d00027202 */ /* 0x000fe20000000f00 */
[----:B------:R-:W-:Y:S05]  /*0880*/  @!P0 BRA `(.L_x_0) ;  /* 0xfffff91000008947 */ /* 0x000fea000383ffff */
[----:B------:R-:W-:Y:S01]  /*0890*/  FADD R2, R3, R7 ;  /* 0x0000000703027221 */ /* 0x000fe20000000000 */
[----:B------:R-:W-:-:S02]  /*08a0*/  LOP3.LUT P2, RZ, R6, 0x1f, RZ, 0xc0, !PT ;  /* 0x0000001f06ff7812 */ /* 0x000fc4000784c0ff */
[C---:B------:R-:W-:Y:S01]  /*08b0*/  ISETP.GE.AND P3, PT, R6.reuse, 0x8, PT ;  /* 0x000000080600780c */ /* 0x040fe20003f66270 */
[----:B------:R-:W-:Y:S01]  /*08c0*/  FADD R2, R13, R2 ;  /* 0x000000020d027221 */ /* 0x000fe20000000000 */
[----:B------:R-:W-:Y:S02]  /*08d0*/  SHF.L.U32 R23, R23, 0x2, RZ ;  /* 0x0000000217177819 */ /* 0x000fe400000006ff */
[----:B------:R-:W-:Y:S01]  /*08e0*/  LOP3.LUT P0, RZ, R6, 0x7, RZ, 0xc0, !PT ;  /* 0x0000000706ff7812 */ /* 0x000fe2000780c0ff */
[----:B------:R-:W-:-:S03]  /*08f0*/  FADD R2, R22, R2 ;  /* 0x0000000216027221 */ /* 0x000fc60000000000 */
[----:B------:R-:W-:Y:S02]  /*0900*/  ISETP.LT.AND P0, PT, R6, 0x8, !P0 ;  /* 0x000000080600780c */ /* 0x000fe40004701270 */
[----:B------:R-:W0:Y:S02]  /*0910*/  SHFL.BFLY PT, R3, R2, 0x10, 0x1f ;  /* 0x0e001f0002037f89 */ /* 0x000e2400000e0000 */
[----:B0-----:R-:W-:Y:S01]  /*0920*/  FADD R3, R2, R3 ;  /* 0x0000000302037221 */ /* 0x001fe20000000000 */
[----:B------:R-:W-:-:S04]  /*0930*/  LOP3.LUT R2, R23, 0x1c, RZ, 0xe2, !PT ;  /* 0x0000001c17027812 */ /* 0x000fc800078ee2ff */
[----:B------:R-:W0:Y:S02]  /*0940*/  SHFL.BFLY PT, R8, R3, 0x8, 0x1f ;  /* 0x0d001f0003087f89 */ /* 0x000e2400000e0000 */
[----:B0-----:R-:W-:-:S05]  /*0950*/  FADD R8, R3, R8 ;  /* 0x0000000803087221 */ /* 0x001fca0000000000 */
[----:B------:R-:W0:Y:S02]  /*0960*/  SHFL.BFLY PT, R5, R8, 0x4, 0x1f ;  /* 0x0c801f0008057f89 */ /* 0x000e2400000e0000 */
[----:B0-----:R-:W-:-:S05]  /*0970*/  FADD R5, R8, R5 ;  /* 0x0000000508057221 */ /* 0x001fca0000000000 */
[----:B------:R-:W0:Y:S02]  /*0980*/  SHFL.BFLY PT, R10, R5, 0x2, 0x1f ;  /* 0x0c401f00050a7f89 */ /* 0x000e2400000e0000 */
[----:B0-----:R-:W-:Y:S01]  /*0990*/  FADD R10, R5, R10 ;  /* 0x0000000a050a7221 */ /* 0x001fe20000000000 */
[----:B------:R-:W-:-:S04]  /*09a0*/  MOV R5, RZ ;  /* 0x000000ff00057202 */ /* 0x000fc80000000f00 */
[----:B------:R-:W0:Y:S02]  /*09b0*/  SHFL.BFLY PT, R7, R10, 0x1, 0x1f ;  /* 0x0c201f000a077f89 */ /* 0x000e2400000e0000 */
[----:B0-----:R-:W-:-:S05]  /*09c0*/  FADD R13, R10, R7 ;  /* 0x000000070a0d7221 */ /* 0x001fca0000000000 */
[----:B------:R-:W-:Y:S04]  /*09d0*/  @!P2 STS [R2], R13 ;  /* 0x0000000d0200a388 */ /* 0x000fe80000000800 */
[----:B------:R-:W-:Y:S06]  /*09e0*/  BAR.SYNC 0x0 ;  /* 0x0000000000007b1d */ /* 0x000fec0000000000 */
[----:B------:R-:W0:Y:S04]  /*09f0*/  @!P3 LDS R11, [R6.X4] ;  /* 0x00000000060bb984 */ /* 0x000e280000004800 */
[----:B0-----:R-:W0:Y:S02]  /*0a00*/  SHFL.BFLY PT, R8, R11, 0x4, 0x1f ;  /* 0x0c801f000b087f89 */ /* 0x001e2400000e0000 */
[----:B0-----:R-:W-:-:S05]  /*0a10*/  FADD R3, R11, R8 ;  /* 0x000000080b037221 */ /* 0x001fca0000000000 */
[----:B------:R-:W0:Y:S02]  /*0a20*/  SHFL.BFLY PT, R8, R3, 0x2, 0x1f ;  /* 0x0c401f0003087f89 */ /* 0x000e2400000e0000 */
[----:B0-----:R-:W-:Y:S01]  /*0a30*/  FADD R7, R3, R8 ;  /* 0x0000000803077221 */ /* 0x001fe20000000000 */
[----:B------:R-:W-:-:S04]  /*0a40*/  LEA R8, P4, R0, c[0x0][0x1a0], 0x2 ;  /* 0x0000680000087a11 */ /* 0x000fc800078810ff */
[----:B------:R-:W0:Y:S01]  /*0a50*/  SHFL.BFLY PT, R10, R7, 0x1, 0x1f ;  /* 0x0c201f00070a7f89 */ /* 0x000e2200000e0000 */
[----:B------:R-:W-:Y:S01]  /*0a60*/  LEA.HI.X R9, R0, c[0x0][0x1a4], R25, 0x2, P4 ;  /* 0x0000690000097a11 */ /* 0x000fe200020f1419 */
[----:B0-----:R-:W-:-:S05]  /*0a70*/  FADD R13, R7, R10 ;  /* 0x0000000a070d7221 */ /* 0x001fca0000000000 */
[----:B------:R-:W-:Y:S04]  /*0a80*/  @P0 STS [R6.X4], R13 ;  /* 0x0000000d06000388 */ /* 0x000fe80000004800 */
[----:B------:R-:W-:Y:S06]  /*0a90*/  BAR.SYNC 0x0 ;  /* 0x0000000000007b1d */ /* 0x000fec0000000000 */
[----:B------:R-:W2:Y:S01]  /*0aa0*/  @!P1 LDG.E.EL R5, [R8.64] ;  /* 0x0000000408059981 */ /* 0x000ea2000c2e1900 */
[----:B------:R-:W-:Y:S01]  /*0ab0*/  MOV R3, R31 ;  /* 0x0000001f00037202 */ /* 0x000fe20000000f00 */
[----:B------:R-:W-:Y:S01]  /*0ac0*/  CS2R R24, SRZ ;  /* 0x0000000000187805 */ /* 0x000fe2000001ff00 */
[----:B------:R-:W-:Y:S01]  /*0ad0*/  MOV R6, RZ ;  /* 0x000000ff00067202 */ /* 0x000fe20000000f00 */
[----:B------:R-:W0:Y:S01]  /*0ae0*/  LDS R2, [RZ] ;  /* 0x00000000ff027984 */ /* 0x000e220000000800 */
[----:B------:R-:W-:Y:S01]  /*0af0*/  CS2R R26, SRZ ;  /* 0x00000000001a7805 */ /* 0x000fe2000001ff00 */
[----:B0-----:R-:W-:Y:S01]  /*0b00*/  FMUL R7, R2, -0.5 ;  /* 0xbf00000002077820 */ /* 0x001fe20000400000 */
[----:B------:R-:W-:Y:S01]  /*0b10*/  MOV R2, R30 ;  /* 0x0000001e00027202 */ /* 0x000fe20000000f00 */
[----:B--2---:R-:W-:-:S04]  /*0b20*/  FMUL R10, R5, R5 ;  /* 0x00000005050a7220 */ /* 0x004fc80000400000 */
[----:B------:R-:W-:-:S04]  /*0b30*/  FMUL R10, R10, R5 ;  /* 0x000000050a0a7220 */ /* 0x000fc80000400000 */
[----:B------:R-:W-:-:S04]  /*0b40*/  FMUL R7, R7, R10 ;  /* 0x0000000a07077220 */ /* 0x000fc80000400000 */
[----:B------:R-:W-:-:S01]  /*0b50*/  FMUL R7, R7, 0.00043402778101153671741 ;  /* 0x39e38e3907077820 */ /* 0x000fc20000400000 */
.L_x_1:
[-C--:B------:R-:W-:Y:S01]  /*0b60*/  IADD3 R8, R29, R25.reuse, RZ ;  /* 0x000000191d087210 */ /* 0x080fe20007ffe0ff */
[----:B------:R-:W-:Y:S01]  /*0b70*/  CS2R R12, SRZ ;  /* 0x00000000000c7805 */ /* 0x000fe2000001ff00 */
[----:B------:R-:W-:Y:S01]  /*0b80*/  IADD3 R30, R4, R25, RZ ;  /* 0x00000019041e7210 */ /* 0x000fe20007ffe0ff */
[----:B------:R-:W-:Y:S01]  /*0b90*/  CS2R R14, SRZ ;  /* 0x00000000000e7805 */ /* 0x000fe2000001ff00 */
[----:B------:R-:W-:Y:S02]  /*0ba0*/  ISETP.GE.U32.AND P4, PT, R8, 0x900, PT ;  /* 0x000009000800780c */ /* 0x000fe40003f86070 */
[----:B------:R-:W-:Y:S02]  /*0bb0*/  MOV R9, 0x2 ;  /* 0x0000000200097802 */ /* 0x000fe40000000f00 */
[----:B------:R-:W-:-:S03]  /*0bc0*/  ISETP.LT.AND P5, PT, R0, 0x200, !P4 ;  /* 0x000002000000780c */ /* 0x000fc600067a1270 */
[----:B------:R-:W-:-:S04]  /*0bd0*/  IMAD.WIDE R10, R30, R9, c[0x0][0x168] ;  /* 0x00005a001e0a7625 */ /* 0x000fc800078e0209 */
[----:B------:R-:W-:-:S06]  /*0be0*/  IMAD.WIDE R8, R30, R9, c[0x0][0x170] ;  /* 0x00005c001e087625 */ /* 0x000fcc00078e0209 */
[----:B------:R0:W2:Y:S04]  /*0bf0*/  @P5 LDG.E.EF.64 R12, [R10.64] ;  /* 0x000000040a0c5981 */ /* 0x0000a8000c0e1b00 */
[----:B------:R1:W3:Y:S01]  /*0c00*/  @P5 LDG.E.EF.64 R14, [R8.64] ;  /* 0x00000004080e5981 */ /* 0x0002e2000c0e1b00 */
[----:B------:R-:W-:Y:S01]  /*0c10*/  MOV R31, 0x4 ;  /* 0x00000004001f7802 */ /* 0x000fe20000000f00 */
[----:B------:R-:W-:Y:S01]  /*0c20*/  CS2R R22, SRZ ;  /* 0x0000000000167805 */ /* 0x000fe2000001ff00 */
[----:B------:R-:W-:Y:S01]  /*0c30*/  MOV R35, 0x2 ;  /* 0x0000000200237802 */ /* 0x000fe20000000f00 */
[----:B0-----:R-:W-:Y:S02]  /*0c40*/  CS2R R10, SRZ ;  /* 0x00000000000a7805 */ /* 0x001fe4000001ff00 */
[----:B------:R-:W-:Y:S01]  /*0c50*/  IMAD.WIDE R32, R30, R31, c[0x0][0x198] ;  /* 0x000066001e207625 */ /* 0x000fe200078e021f */
[----:B-1----:R-:W-:-:S03]  /*0c60*/  CS2R R8, SRZ ;  /* 0x0000000000087805 */ /* 0x002fc6000001ff00 */
[----:B------:R-:W-:-:S03]  /*0c70*/  IMAD.WIDE R34, R30, R35, c[0x0][0x180] ;  /* 0x000060001e227625 */ /* 0x000fc600078e0223 */
[----:B------:R0:W4:Y:S01]  /*0c80*/  @P5 LDG.E.EF.128 R8, [R32.64] ;  /* 0x0000000420085981 */ /* 0x000122000c0e1d00 */
[----:B--2---:R-:W-:-:S03]  /*0c90*/  SEL R12, R12, RZ, P5 ;  /* 0x000000ff0c0c7207 */ /* 0x004fc60002800000 */
[----:B------:R1:W2:Y:S01]  /*0ca0*/  @P5 LDG.E.EL.64 R22, [R34.64] ;  /* 0x0000000422165981 */ /* 0x0002a2000c2e1b00 */
[----:B------:R-:W-:Y:S02]  /*0cb0*/  SEL R13, R13, RZ, P5 ;  /* 0x000000ff0d0d7207 */ /* 0x000fe40002800000 */
[----:B---3--:R-:W-:Y:S02]  /*0cc0*/  SEL R16, R14, RZ, P5 ;  /* 0x000000ff0e107207 */ /* 0x008fe40002800000 */
[----:B------:R-:W-:Y:S02]  /*0cd0*/  PRMT R14, R12, 0x7632, R14 ;  /* 0x000076320c0e7816 */ /* 0x000fe4000000000e */
[----:B------:R-:W-:Y:S02]  /*0ce0*/  PRMT R17, R16, 0x7632, R17 ;  /* 0x0000763210117816 */ /* 0x000fe40000000011 */
[----:B------:R-:W-:Y:S02]  /*0cf0*/  SHF.L.U32 R36, R12, 0x10, RZ ;  /* 0x000000100c247819 */ /* 0x000fe400000006ff */
[----:B------:R-:W-:-:S02]  /*0d00*/  SHF.L.U32 R19, R16, 0x10, RZ ;  /* 0x0000001010137819 */ /* 0x000fc400000006ff */
[----:B------:R-:W-:Y:S02]  /*0d10*/  SHF.L.U32 R12, R14, 0x10, RZ ;  /* 0x000000100e0c7819 */ /* 0x000fe400000006ff */
[----:B------:R-:W-:Y:S01]  /*0d20*/  SHF.L.U32 R17, R17, 0x10, RZ ;  /* 0x0000001011117819 */ /* 0x000fe200000006ff */
[----:B------:R-:W-:Y:S01]  /*0d30*/  FADD R36, R36, R19 ;  /* 0x0000001324247221 */ /* 0x000fe20000000000 */
[----:B------:R-:W-:Y:S01]  /*0d40*/  SEL R15, R15, RZ, P5 ;  /* 0x000000ff0f0f7207 */ /* 0x000fe20002800000 */
[----:B------:R-:W-:Y:S02]  /*0d50*/  CS2R R18, SRZ ;  /* 0x0000000000127805 */ /* 0x000fe4000001ff00 */
[----:B------:R-:W-:Y:S02]  /*0d60*/  FADD R12, R12, R17 ;  /* 0x000000110c0c7221 */ /* 0x000fe40000000000 */
[----:B------:R-:W-:-:S06]  /*0d70*/  CS2R R16, SRZ ;  /* 0x0000000000107805 */ /* 0x000fcc000001ff00 */
[----:B------:R-:W3:Y:S01]  /*0d80*/  @!P4 LDG.E.EL.128 R16, [R20.64] ;  /* 0x000000041410c981 */ /* 0x000ee2000c2e1d00 */
[----:B------:R-:W-:Y:S02]  /*0d90*/  SHF.L.U32 R14, R13, 0x10, RZ ;  /* 0x000000100d0e7819 */ /* 0x000fe400000006ff */
[----:B------:R-:W-:Y:S02]  /*0da0*/  SHF.L.U32 R37, R15, 0x10, RZ ;  /* 0x000000100f257819 */ /* 0x000fe400000006ff */
[----:B------:R-:W-:Y:S02]  /*0db0*/  PRMT R13, R13, 0x7632, R13 ;  /* 0x000076320d0d7816 */ /* 0x000fe4000000000d */
[----:B------:R-:W-:Y:S02]  /*0dc0*/  PRMT R15, R15, 0x7632, R15 ;  /* 0x000076320f0f7816 */ /* 0x000fe4000000000f */
[----:B0-----:R-:W-:Y:S02]  /*0dd0*/  SHF.L.U32 R32, R13, 0x10, RZ ;  /* 0x000000100d207819 */ /* 0x001fe400000006ff */
[----:B------:R-:W-:Y:S01]  /*0de0*/  SHF.L.U32 R15, R15, 0x10, RZ ;  /* 0x000000100f0f7819 */ /* 0x000fe200000006ff */
[----:B------:R-:W-:Y:S01]  /*0df0*/  IMAD.WIDE R30, R30, R31, c[0x0][0x160] ;  /* 0x000058001e1e7625 */ /* 0x000fe200078e021f */
[----:B------:R-:W-:Y:S01]  /*0e00*/  FADD R14, R14, R37 ;  /* 0x000000250e0e7221 */ /* 0x000fe20000000000 */
[----:B---3--:R-:W-:-:S02]  /*0e10*/  SEL R17, R17, RZ, !P4 ;  /* 0x000000ff11117207 */ /* 0x008fc40006000000 */
[----:B------:R-:W-:Y:S02]  /*0e20*/  SEL R19, R19, RZ, !P4 ;  /* 0x000000ff13137207 */ /* 0x000fe40006000000 */
[----:B------:R-:W-:Y:S01]  /*0e30*/  SEL R13, R16, RZ, !P4 ;  /* 0x000000ff100d7207 */ /* 0x000fe20006000000 */
[----:B------:R-:W-:Y:S01]  /*0e40*/  FADD R16, R32, R15 ;  /* 0x0000000f20107221 */ /* 0x000fe20000000000 */
[----:B------:R-:W-:Y:S01]  /*0e50*/  SEL R18, R18, RZ, !P4 ;  /* 0x000000ff12127207 */ /* 0x000fe20006000000 */
[----:B------:R-:W-:Y:S01]  /*0e60*/  FADD R17, R17, 1 ;  /* 0x3f80000011117421 */ /* 0x000fe20000000000 */
[----:B------:R-:W-:Y:S01]  /*0e70*/  FADD R19, R19, 1 ;  /* 0x3f80000013137421 */ /* 0x000fe20000000000 */
[----:B------:R-:W-:Y:S02]  /*0e80*/  FADD R15, R13, 1 ;  /* 0x3f8000000d0f7421 */ /* 0x000fe40000000000 */
[----:B------:R-:W-:Y:S01]  /*0e90*/  FADD R13, R18, 1 ;  /* 0x3f800000120d7421 */ /* 0x000fe20000000000 */
[----:B-1----:R-:W-:Y:S01]  /*0ea0*/  FMUL R34, R12, R17 ;  /* 0x000000110c227220 */ /* 0x002fe20000400000 */
[----:B------:R-:W-:-:S02]  /*0eb0*/  FMUL R33, R16, R19 ;  /* 0x0000001310217220 */ /* 0x000fc40000400000 */
[----:B------:R-:W-:Y:S01]  /*0ec0*/  CS2R R16, SRZ ;  /* 0x0000000000107805 */ /* 0x000fe2000001ff00 */
[----:B------:R-:W-:Y:S01]  /*0ed0*/  CS2R R18, SRZ ;  /* 0x0000000000127805 */ /* 0x000fe2000001ff00 */
[----:B------:R-:W-:Y:S01]  /*0ee0*/  FMUL R36, R36, R15 ;  /* 0x0000000f24247220 */ /* 0x000fe20000400000 */
[----:B------:R-:W-:-:S04]  /*0ef0*/  FMUL R32, R14, R13 ;  /* 0x0000000d0e207220 */ /* 0x000fc80000400000 */
[----:B------:R-:W3:Y:S01]  /*0f00*/  @P5 LDG.E.EL.128 R16, [R30.64] ;  /* 0x000000041e105981 */ /* 0x000ee2000c2e1d00 */
[----:B------:R-:W-:Y:S01]  /*0f10*/  CS2R R12, SRZ ;  /* 0x00000000000c7805 */ /* 0x000fe2000001ff00 */
[----:B------:R-:W-:-:S06]  /*0f20*/  CS2R R14, SRZ ;  /* 0x00000000000e7805 */ /* 0x000fcc000001ff00 */
[----:B------:R-:W5:Y:S01]  /*0f30*/  @!P4 LDG.E.EL.128 R12, [R2.64] ;  /* 0x00000004020cc981 */ /* 0x000f62000c2e1d00 */
[----:B----4-:R-:W-:Y:S02]  /*0f40*/  SEL R10, R10, RZ, P5 ;  /* 0x000000ff0a0a7207 */ /* 0x010fe40002800000 */
[----:B--2---:R-:W-:Y:S02]  /*0f50*/  SEL R22, R22, RZ, P5 ;  /* 0x000000ff16167207 */ /* 0x004fe40002800000 */
[----:B------:R-:W-:Y:S02]  /*0f60*/  SEL R8, R8, RZ, P5 ;  /* 0x000000ff08087207 */ /* 0x000fe40002800000 */
[----:B------:R-:W-:Y:S02]  /*0f70*/  SEL R9, R9, RZ, P5 ;  /* 0x000000ff09097207 */ /* 0x000fe40002800000 */
[----:B------:R-:W-:Y:S01]  /*0f80*/  SEL R11, R11, RZ, P5 ;  /* 0x000000ff0b0b7207 */ /* 0x000fe20002800000 */
[----:B------:R-:W-:Y:S01]  /*0f90*/  FMUL R37, R8, 48 ;  /* 0x4240000008257820 */ /* 0x000fe20000400000 */
[----:B------:R-:W-:-:S04]  /*0fa0*/  IADD3 R25, R25, 0x400, RZ ;  /* 0x0000040019197810 */ /* 0x000fc80007ffe0ff */
[----:B------:R-:W-:Y:S02]  /*0fb0*/  ISETP.GE.U32.AND P6, PT, R25, 0x900, PT ;  /* 0x000009001900780c */ /* 0x000fe40003fc6070 */
[----:B---3--:R-:W-:-:S05]  /*0fc0*/  SEL R19, R19, RZ, P5 ;  /* 0x000000ff13137207 */ /* 0x008fca0002800000 */
[-C--:B------:R-:W-:Y:S01]  /*0fd0*/  FFMA R19, R33, R5.reuse, R19 ;  /* 0x0000000521137223 */ /* 0x080fe20000000013 */
[----:B------:R-:W-:Y:S02]  /*0fe0*/  SEL R33, R16, RZ, P5 ;  /* 0x000000ff10217207 */ /* 0x000fe40002800000 */
[----:B------:R-:W-:Y:S02]  /*0ff0*/  SEL R16, R23, RZ, P5 ;  /* 0x000000ff17107207 */ /* 0x000fe40002800000 */
[----:B------:R-:W-:Y:S02]  /*1000*/  SEL R35, R18, RZ, P5 ;  /* 0x000000ff12237207 */ /* 0x000fe40002800000 */
[----:B-----5:R-:W-:Y:S02]  /*1010*/  SEL R14, R14, RZ, !P4 ;  /* 0x000000ff0e0e7207 */ /* 0x020fe40006000000 */
[----:B------:R-:W-:Y:S01]  /*1020*/  SHF.L.U32 R23, R16, 0x10, RZ ;  /* 0x0000001010177819 */ /* 0x000fe200000006ff */
[-C--:B------:R-:W-:Y:S01]  /*1030*/  FFMA R32, R32, R5.reuse, R35 ;  /* 0x0000000520207223 */ /* 0x080fe20000000023 */
[----:B------:R-:W-:Y:S01]  /*1040*/  FFMA R36, R36, R5, R33 ;  /* 0x0000000524247223 */ /* 0x000fe20000000021 */
[----:B------:R-:W-:Y:S01]  /*1050*/  FMUL R35, R10, 48 ;  /* 0x424000000a237820 */ /* 0x000fe20000400000 */
[----:B------:R-:W-:Y:S01]  /*1060*/  FADD R33, R14, 1 ;  /* 0x3f8000000e217421 */ /* 0x000fe20000000000 */
[----:B------:R-:W-:Y:S01]  /*1070*/  FMUL R10, R23, R28 ;  /* 0x0000001c170a7220 */ /* 0x000fe20000400000 */
[----:B------:R-:W-:-:S02]  /*1080*/  SEL R12, R12, RZ, !P4 ;  /* 0x000000ff0c0c7207 */ /* 0x000fc40006000000 */
[----:B------:R-:W-:Y:S02]  /*1090*/  SEL R17, R17, RZ, P5 ;  /* 0x000000ff11117207 */ /* 0x000fe40002800000 */
[----:B------:R-:W-:Y:S01]  /*10a0*/  SEL R14, R13, RZ, !P4 ;  /* 0x000000ff0d0e7207 */ /* 0x000fe20006000000 */
[----:B------:R-:W-:Y:S01]  /*10b0*/  FFMA R10, R10, R33, R35 ;  /* 0x000000210a0a7223 */ /* 0x000fe20000000023 */
[----:B------:R-:W-:Y:S02]  /*10c0*/  PRMT R16, R16, 0x7632, R16 ;  /* 0x0000763210107816 */ /* 0x000fe40000000010 */
[----:B------:R-:W-:Y:S01]  /*10d0*/  PRMT R13, R22, 0x7632, R13 ;  /* 0x00007632160d7816 */ /* 0x000fe2000000000d */
[----:B------:R-:W-:Y:S01]  /*10e0*/  FADD R35, R12, 1 ;  /* 0x3f8000000c237421 */ /* 0x000fe20000000000 */
[----:B------:R-:W-:Y:S01]  /*10f0*/  FFMA R34, R34, R5, R17 ;  /* 0x0000000522227223 */ /* 0x000fe20000000011 */
[----:B------:R-:W-:Y:S02]  /*1100*/  SEL R12, R15, RZ, !P4 ;  /* 0x000000ff0f0c7207 */ /* 0x000fe40006000000 */
[----:B------:R-:W-:-:S02]  /*1110*/  SHF.L.U32 R17, R22, 0x10, RZ ;  /* 0x0000001016117819 */ /* 0x000fc400000006ff */
[----:B------:R-:W-:Y:S02]  /*1120*/  SHF.L.U32 R15, R16, 0x10, RZ ;  /* 0x00000010100f7819 */ /* 0x000fe400000006ff */
[----:B------:R-:W-:Y:S01]  /*1130*/  SHF.L.U32 R13, R13, 0x10, RZ ;  /* 0x000000100d0d7819 */ /* 0x000fe200000006ff */
[----:B------:R-:W-:Y:S01]  /*1140*/  FMUL R16, R11, 48 ;  /* 0x424000000b107820 */ /* 0x000fe20000400000 */
[----:B------:R-:W-:Y:S01]  /*1150*/  FMUL R18, R9, 48 ;  /* 0x4240000009127820 */ /* 0x000fe20000400000 */
[-C--:B------:R-:W-:Y:S01]  /*1160*/  FMUL R8, R17, R28.reuse ;  /* 0x0000001c11087220 */ /* 0x080fe20000400000 */
[----:B------:R-:W-:Y:S01]  /*1170*/  FADD R12, R12, 1 ;  /* 0x3f8000000c0c7421 */ /* 0x000fe20000000000 */
[-C--:B------:R-:W-:Y:S01]  /*1180*/  FMUL R11, R15, R28.reuse ;  /* 0x0000001c0f0b7220 */ /* 0x080fe20000400000 */
[----:B------:R-:W-:Y:S01]  /*1190*/  FADD R14, R14, 1 ;  /* 0x3f8000000e0e7421 */ /* 0x000fe20000000000 */
[----:B------:R-:W-:Y:S01]  /*11a0*/  FMUL R9, R13, R28 ;  /* 0x0000001c0d097220 */ /* 0x000fe20000400000 */
[----:B------:R-:W-:Y:S01]  /*11b0*/  FFMA R8, R8, R35, R37 ;  /* 0x0000002308087223 */ /* 0x000fe20000000025 */
[----:B------:R-:W-:-:S02]  /*11c0*/  FFMA R16, R11, R12, R16 ;  /* 0x0000000c0b107223 */ /* 0x000fc40000000010 */
[----:B------:R-:W-:Y:S01]  /*11d0*/  FFMA R9, R9, R14, R18 ;  /* 0x0000000e09097223 */ /* 0x000fe20000000012 */
[C---:B------:R-:W-:Y:S01]  /*11e0*/  FFMA R32, R7.reuse, R10, R32 ;  /* 0x0000000a07207223 */ /* 0x040fe20000000020 */
[C---:B------:R-:W-:Y:S01]  /*11f0*/  FFMA R36, R7.reuse, R8, R36 ;  /* 0x0000000807247223 */ /* 0x040fe20000000024 */
[C---:B------:R-:W-:Y:S01]  /*1200*/  FFMA R11, R7.reuse, R16, R19 ;  /* 0x00000010070b7223 */ /* 0x040fe20000000013 */
[CC--:B------:R-:W-:Y:S01]  /*1210*/  FFMA R34, R7.reuse, R9.reuse, R34 ;  /* 0x0000000907227223 */ /* 0x0c0fe20000000022 */
[C---:B------:R-:W-:Y:S01]  /*1220*/  FFMA R10, R7.reuse, R10, R32 ;  /* 0x0000000a070a7223 */ /* 0x040fe20000000020 */
[C---:B------:R-:W-:Y:S01]  /*1230*/  FFMA R8, R7.reuse, R8, R36 ;  /* 0x0000000807087223 */ /* 0x040fe20000000024 */
[C---:B------:R-:W-:Y:S01]  /*1240*/  FFMA R11, R7.reuse, R16, R11 ;  /* 0x00000010070b7223 */ /* 0x040fe2000000000b */
[----:B------:R-:W-:Y:S01]  /*1250*/  FFMA R9, R7, R9, R34 ;  /* 0x0000000907097223 */ /* 0x000fe20000000022 */
[----:B------:R-:W-:Y:S01]  /*1260*/  FMUL R18, R33, R10 ;  /* 0x0000000a21127220 */ /* 0x000fe20000400000 */
[----:B------:R-:W-:Y:S01]  /*1270*/  FMUL R16, R35, R8 ;  /* 0x0000000823107220 */ /* 0x000fe20000400000 */
[----:B------:R-:W-:Y:S01]  /*1280*/  FMUL R12, R12, R11 ;  /* 0x0000000b0c0c7220 */ /* 0x000fe20000400000 */
[----:B------:R-:W-:Y:S01]  /*1290*/  FMUL R14, R14, R9 ;  /* 0x000000090e0e7220 */ /* 0x000fe20000400000 */
[----:B------:R-:W-:Y:S01]  /*12a0*/  FMUL R18, R23, R18 ;  /* 0x0000001217127220 */ /* 0x000fe20000400000 */
[----:B------:R-:W-:Y:S01]  /*12b0*/  FMUL R16, R17, R16 ;  /* 0x0000001011107220 */ /* 0x000fe20000400000 */
[----:B------:R-:W-:Y:S01]  /*12c0*/  FMUL R12, R15, R12 ;  /* 0x0000000c0f0c7220 */ /* 0x000fe20000400000 */
[----:B------:R-:W-:Y:S01]  /*12d0*/  FMUL R14, R13, R14 ;  /* 0x0000000e0d0e7220 */ /* 0x000fe20000400000 */
[----:B------:R0:W-:Y:S01]  /*12e0*/  @P5 STG.E.128 [R30.64], R8 ;  /* 0x000000081e005986 */ /* 0x0001e2000c101d04 */
[----:B------:R-:W-:-:S02]  /*12f0*/  FSEL R18, R18, -RZ, P5 ;  /* 0x800000ff12127208 */ /* 0x000fc40002800000 */
[----:B------:R-:W-:Y:S02]  /*1300*/  FSEL R15, R16, -RZ, P5 ;  /* 0x800000ff100f7208 */ /* 0x000fe40002800000 */
[----:B------:R-:W-:Y:S02]  /*1310*/  FSEL R17, R12, -RZ, P5 ;  /* 0x800000ff0c117208 */ /* 0x000fe40002800000 */
[----:B------:R-:W-:Y:S02]  /*1320*/  FSEL R13, R14, -RZ, P5 ;  /* 0x800000ff0e0d7208 */ /* 0x000fe40002800000 */
[----:B------:R-:W-:Y:S02]  /*1330*/  IADD3 R20, P4, R20, 0x1000, RZ ;  /* 0x0000100014147810 */ /* 0x000fe40007f9e0ff */
[----:B------:R-:W-:Y:S01]  /*1340*/  IADD3 R2, P5, R2, 0x1000, RZ ;  /* 0x0000100002027810 */ /* 0x000fe20007fbe0ff */
[----:B------:R-:W-:Y:S01]  /*1350*/  FADD R27, R18, R27 ;  /* 0x0000001b121b7221 */ /* 0x000fe20000000000 */
[----:B------:R-:W-:Y:S01]  /*1360*/  FADD R24, R15, R24 ;  /* 0x000000180f187221 */ /* 0x000fe20000000000 */
[----:B------:R-:W-:Y:S01]  /*1370*/  FADD R26, R17, R26 ;  /* 0x0000001a111a7221 */ /* 0x000fe20000000000 */
[----:B------:R-:W-:Y:S01]  /*1380*/  FADD R6, R13, R6 ;  /* 0x000000060d067221 */ /* 0x000fe20000000000 */
[----:B------:R-:W-:-:S02]  /*1390*/  IADD3.X R21, RZ, R21, RZ, P4, !PT ;  /* 0x00000015ff157210 */ /* 0x000fc400027fe4ff */
[----:B------:R-:W-:Y:S01]  /*13a0*/  IADD3.X R3, RZ, R3, RZ, P5, !PT ;  /* 0x00000003ff037210 */ /* 0x000fe20002ffe4ff */
[----:B0-----:R-:W-:Y:S05]  /*13b0*/  @!P6 BRA `(.L_x_1) ;  /* 0xfffff7a00000e947 */ /* 0x001fea000383ffff */
[----:B------:R-:W-:Y:S01]  /*13c0*/  FADD R2, R6, R24 ;  /* 0x0000001806027221 */ /* 0x000fe20000000000 */
[----:B------:R-:W0:Y:S01]  /*13d0*/  S2R R13, SR_TID.X ;  /* 0x00000000000d7919 */ /* 0x000e220000002100 */
[----:B------:R-:W-:Y:S02]  /*13e0*/  MOV R12, 0x10 ;  /* 0x00000010000c7802 */ /* 0x000fe40000000f00 */
[----:B------:R-:W-:Y:S01]  /*13f0*/  FADD R2, R27, R2 ;  /* 0x000000021b027221 */ /* 0x000fe20000000000 */
[----:B------:R-:W-:Y:S06]  /*1400*/  BAR.SYNC 0x0 ;  /* 0x0000000000007b1d */ /* 0x000fec0000000000 */
[----:B------:R-:W-:-:S05]  /*1410*/  FADD R2, R26, R2 ;  /* 0x000000021a027221 */ /* 0x000fca0000000000 */
[----:B------:R-:W1:Y:S01]  /*1420*/  SHFL.BFLY PT, R3, R2, 0x10, 0x1f ;  /* 0x0e001f0002037f89 */ /* 0x000e6200000e0000 */
[----:B0-----:R-:W-:-:S04]  /*1430*/  SHF.R.U32.HI R10, RZ, 0x5, R13 ;  /* 0x00000005ff0a7819 */ /* 0x001fc8000001160d */
[----:B------:R-:W-:-:S04]  /*1440*/  SHF.L.U32 R10, R10, 0x2, RZ ;  /* 0x000000020a0a7819 */ /* 0x000fc800000006ff */
[----:B------:R-:W-:Y:S01]  /*1450*/  LOP3.LUT R11, R10, 0x1c, RZ, 0xe2, !PT ;  /* 0x0000001c0a0b7812 */ /* 0x000fe200078ee2ff */
[----:B-1----:R-:W-:-:S05]  /*1460*/  FADD R3, R2, R3 ;  /* 0x0000000302037221 */ /* 0x002fca0000000000 */
[----:B------:R-:W0:Y:S02]  /*1470*/  SHFL.BFLY PT, R6, R3, 0x8, 0x1f ;  /* 0x0d001f0003067f89 */ /* 0x000e2400000e0000 */
[----:B0-----:R-:W-:-:S05]  /*1480*/  FADD R6, R3, R6 ;  /* 0x0000000603067221 */ /* 0x001fca0000000000 */
[----:B------:R-:W0:Y:S02]  /*1490*/  SHFL.BFLY PT, R5, R6, 0x4, 0x1f ;  /* 0x0c801f0006057f89 */ /* 0x000e2400000e0000 */
[----:B0-----:R-:W-:-:S05]  /*14a0*/  FADD R5, R6, R5 ;  /* 0x0000000506057221 */ /* 0x001fca0000000000 */
[----:B------:R-:W0:Y:S02]  /*14b0*/  SHFL.BFLY PT, R8, R5, 0x2, 0x1f ;  /* 0x0c401f0005087f89 */ /* 0x000e2400000e0000 */
[----:B0-----:R-:W-:Y:S01]  /*14c0*/  FADD R8, R5, R8 ;  /* 0x0000000805087221 */ /* 0x001fe20000000000 */
[----:B------:R-:W-:-:S04]  /*14d0*/  LOP3.LUT R5, R13, 0xff, RZ, 0xc0, !PT ;  /* 0x000000ff0d057812 */ /* 0x000fc800078ec0ff */
[----:B------:R-:W0:Y:S02]  /*14e0*/  SHFL.BFLY PT, R7, R8, 0x1, 0x1f ;  /* 0x0c201f0008077f89 */ /* 0x000e2400000e0000 */
[----:B0-----:R-:W-:Y:S01]  /*14f0*/  FADD R10, R8, R7 ;  /* 0x00000007080a7221 */ /* 0x001fe20000000000 */
[----:B------:R-:W-:-:S04]  /*1500*/  MOV R7, 0x4 ;  /* 0x0000000400077802 */ /* 0x000fc80000000f00 */
[----:B------:R-:W-:Y:S01]  /*1510*/  @!P2 STS [R11], R10 ;  /* 0x0000000a0b00a388 */ /* 0x000fe20000000800 */
[----:B------:R-:W-:-:S03]  /*1520*/  IMAD.WIDE R18, R4, R7, c[0x0][0x160] ;  /* 0x0000580004127625 */ /* 0x000fc600078e0207 */
[----:B------:R-:W-:Y:S06]  /*1530*/  BAR.SYNC 0x0 ;  /* 0x0000000000007b1d */ /* 0x000fec0000000000 */
[----:B------:R-:W0:Y:S01]  /*1540*/  @!P3 LDS R9, [R13.X4] ;  /* 0x000000000d09b984 */ /* 0x000e220000004800 */
[----:B------:R-:W-:-:S03]  /*1550*/  CS2R R10, SRZ ;  /* 0x00000000000a7805 */ /* 0x000fc6000001ff00 */
[----:B0-----:R-:W0:Y:S02]  /*1560*/  SHFL.BFLY PT, R2, R9, 0x4, 0x1f ;  /* 0x0c801f0009027f89 */ /* 0x001e2400000e0000 */
[----:B0-----:R-:W-:Y:S02]  /*1570*/  FADD R2, R9, R2 ;  /* 0x0000000209027221 */ /* 0x001fe40000000000 */
[----:B------:R-:W-:-:S03]  /*1580*/  CS2R R8, SRZ ;  /* 0x0000000000087805 */ /* 0x000fc6000001ff00 */
[----:B------:R-:W0:Y:S02]  /*1590*/  SHFL.BFLY PT, R3, R2, 0x2, 0x1f ;  /* 0x0c401f0002037f89 */ /* 0x000e2400000e0000 */
[----:B0-----:R-:W-:-:S05]  /*15a0*/  FADD R3, R2, R3 ;  /* 0x0000000302037221 */ /* 0x001fca0000000000 */
[----:B------:R-:W0:Y:S01]  /*15b0*/  SHFL.BFLY PT, R6, R3, 0x1, 0x1f ;  /* 0x0c201f0003067f89 */ /* 0x000e2200000e0000 */
[----:B------:R-:W-:Y:S01]  /*15c0*/  CS2R R16, SRZ ;  /* 0x0000000000107805 */ /* 0x000fe2000001ff00 */
[----:B0-----:R-:W-:Y:S01]  /*15d0*/  FADD R6, R3, R6 ;  /* 0x0000000603067221 */ /* 0x001fe20000000000 */
[----:B------:R-:W-:Y:S01]  /*15e0*/  IMAD.WIDE.U32 R2, R5, R12, c[0x0][0x190] ;  /* 0x0000640005027625 */ /* 0x000fe200078e000c */
[----:B------:R-:W-:-:S03]  /*15f0*/  MOV R5, 0x2 ;  /* 0x0000000200057802 */ /* 0x000fc60000000f00 */
[----:B------:R-:W-:Y:S04]  /*1600*/  @P0 STS [R13.X4], R6 ;  /* 0x000000060d000388 */ /* 0x000fe80000004800 */
[----:B------:R-:W-:Y:S06]  /*1610*/  BAR.SYNC 0x0 ;  /* 0x0000000000007b1d */ /* 0x000fec0000000000 */
[----:B------:R-:W2:Y:S01]  /*1620*/  @!P1 LDG.E.EF.128 R8, [R18.64] ;  /* 0x0000000412089981 */ /* 0x000ea2000c0e1d00 */
[----:B------:R-:W-:-:S03]  /*1630*/  IMAD.WIDE R20, R4, R5, c[0x0][0x180] ;  /* 0x0000600004147625 */ /* 0x000fc600078e0205 */
[----:B------:R-:W3:Y:S04]  /*1640*/  LDG.E.EL.128 R12, [R2.64] ;  /* 0x00000004020c7981 */ /* 0x000ee8000c2e1d00 */
[----:B------:R-:W4:Y:S04]  /*1650*/  @!P1 LDG.E.EF.64 R16, [R20.64] ;  /* 0x0000000414109981 */ /* 0x000f28000c0e1b00 */
[----:B------:R-:W0:Y:S02]  /*1660*/  LDS R6, [RZ] ;  /* 0x00000000ff067984 */ /* 0x000e240000000800 */
[----:B0-----:R-:W-:Y:S01]  /*1670*/  FMUL R6, R6, -0.5 ;  /* 0xbf00000006067820 */ /* 0x001fe20000400000 */
[----:B--2---:R-:W-:-:S02]  /*1680*/  SEL R23, R8, RZ, !P1 ;  /* 0x000000ff08177207 */ /* 0x004fc40004800000 */
[----:B------:R-:W-:Y:S01]  /*1690*/  SEL R8, R9, RZ, !P1 ;  /* 0x000000ff09087207 */ /* 0x000fe20004800000 */
[-C--:B------:R-:W-:Y:S01]  /*16a0*/  FMUL R9, R28, R28.reuse ;  /* 0x0000001c1c097220 */ /* 0x080fe20000400000 */
[----:B---3--:R-:W-:Y:S01]  /*16b0*/  FADD R13, R13, 1 ;  /* 0x3f8000000d0d7421 */ /* 0x008fe20000000000 */
[----:B------:R-:W-:Y:S01]  /*16c0*/  FADD R12, R12, 1 ;  /* 0x3f8000000c0c7421 */ /* 0x000fe20000000000 */
[----:B------:R-:W-:Y:S01]  /*16d0*/  SEL R25, R10, RZ, !P1 ;  /* 0x000000ff0a197207 */ /* 0x000fe20004800000 */
[----:B------:R-:W-:Y:S01]  /*16e0*/  FMUL R9, R9, R28 ;  /* 0x0000001c09097220 */ /* 0x000fe20000400000 */
[----:B----4-:R-:W-:Y:S01]  /*16f0*/  SEL R17, R17, RZ, !P1 ;  /* 0x000000ff11117207 */ /* 0x010fe20004800000 */
[----:B------:R-:W-:Y:S01]  /*1700*/  FMUL R21, R13, R8 ;  /* 0x000000080d157220 */ /* 0x000fe20000400000 */
[----:B------:R-:W-:Y:S01]  /*1710*/  SEL R16, R16, RZ, !P1 ;  /* 0x000000ff10107207 */ /* 0x000fe20004800000 */
[----:B------:R-:W-:Y:S01]  /*1720*/  FMUL R6, R6, R9 ;  /* 0x0000000906067220 */ /* 0x000fe20000400000 */
[----:B------:R-:W-:Y:S01]  /*1730*/  PRMT R9, R17, 0x7632, R9 ;  /* 0x0000763211097816 */ /* 0x000fe20000000009 */
[----:B------:R-:W-:Y:S01]  /*1740*/  FADD R15, R15, 1 ;  /* 0x3f8000000f0f7421 */ /* 0x000fe20000000000 */
[----:B------:R-:W-:Y:S01]  /*1750*/  SEL R10, R11, RZ, !P1 ;  /* 0x000000ff0b0a7207 */ /* 0x000fe20004800000 */
[----:B------:R-:W-:Y:S01]  /*1760*/  FADD R14, R14, 1 ;  /* 0x3f8000000e0e7421 */ /* 0x000fe20000000000 */
[----:B------:R-:W-:Y:S01]  /*1770*/  PRMT R8, R16, 0x7632, R8 ;  /* 0x0000763210087816 */ /* 0x000fe20000000008 */
[----:B------:R-:W-:Y:S01]  /*1780*/  FMUL R19, R12, R23 ;  /* 0x000000170c137220 */ /* 0x000fe20000400000 */
[----:B------:R-:W-:Y:S01]  /*1790*/  SHF.L.U32 R17, R17, 0x10, RZ ;  /* 0x0000001011117819 */ /* 0x000fe200000006ff */
[----:B------:R-:W-:Y:S01]  /*17a0*/  FMUL R6, R6, 0.00043402778101153671741 ;  /* 0x39e38e3906067820 */ /* 0x000fe20000400000 */
[----:B------:R-:W-:Y:S01]  /*17b0*/  SHF.L.U32 R13, R9, 0x10, RZ ;  /* 0x00000010090d7819 */ /* 0x000fe200000006ff */
[----:B------:R-:W-:Y:S01]  /*17c0*/  FMUL R15, R15, R10 ;  /* 0x0000000a0f0f7220 */ /* 0x000fe20000400000 */
[----:B------:R-:W-:Y:S01]  /*17d0*/  SHF.L.U32 R11, R16, 0x10, RZ ;  /* 0x00000010100b7819 */ /* 0x000fe200000006ff */
[----:B------:R-:W-:Y:S01]  /*17e0*/  FMUL R23, R14, R25 ;  /* 0x000000190e177220 */ /* 0x000fe20000400000 */
[----:B------:R-:W-:Y:S01]  /*17f0*/  SHF.L.U32 R9, R8, 0x10, RZ ;  /* 0x0000001008097819 */ /* 0x000fe200000006ff */
[-C--:B------:R-:W-:Y:S01]  /*1800*/  FMUL R19, R19, R28.reuse ;  /* 0x0000001c13137220 */ /* 0x080fe20000400000 */
[-C--:B------:R-:W-:Y:S01]  /*1810*/  FMUL R8, R21, R28.reuse ;  /* 0x0000001c15087220 */ /* 0x080fe20000400000 */
[C---:B------:R-:W-:Y:S01]  /*1820*/  FMUL R10, R6.reuse, R17 ;  /* 0x00000011060a7220 */ /* 0x040fe20000400000 */
[C---:B------:R-:W-:Y:S01]  /*1830*/  FMUL R12, R6.reuse, R13 ;  /* 0x0000000d060c7220 */ /* 0x040fe20000400000 */
[C---:B------:R-:W-:Y:S01]  /*1840*/  FFMA R14, R6.reuse, R11, R19 ;  /* 0x0000000b060e7223 */ /* 0x040fe20000000013 */
[C---:B------:R-:W-:Y:S01]  /*1850*/  FFMA R8, R6.reuse, R9, R8 ;  /* 0x0000000906087223 */ /* 0x040fe20000000008 */
[-C--:B------:R-:W-:Y:S01]  /*1860*/  FFMA R10, R23, R28.reuse, R10 ;  /* 0x0000001c170a7223 */ /* 0x080fe2000000000a */
[----:B------:R-:W-:Y:S01]  /*1870*/  FFMA R12, R15, R28, R12 ;  /* 0x0000001c0f0c7223 */ /* 0x000fe2000000000c */
[C---:B------:R-:W-:Y:S01]  /*1880*/  FFMA R14, R6.reuse, R11, R14 ;  /* 0x0000000b060e7223 */ /* 0x040fe2000000000e */
[C---:B------:R-:W-:Y:S01]  /*1890*/  FFMA R9, R6.reuse, R9, R8 ;  /* 0x0000000906097223 */ /* 0x040fe20000000008 */
[C---:B------:R-:W-:Y:S01]  /*18a0*/  FFMA R10, R6.reuse, R17, R10 ;  /* 0x00000011060a7223 */ /* 0x040fe2000000000a */
[----:B------:R-:W-:Y:S01]  /*18b0*/  FFMA R13, R6, R13, R12 ;  /* 0x0000000d060d7223 */ /* 0x000fe2000000000c */
[C---:B------:R-:W-:Y:S01]  /*18c0*/  IADD3 R16, R4.reuse, 0x400, RZ ;  /* 0x0000040004107810 */ /* 0x040fe20007ffe0ff */
[----:B------:R-:W-:Y:S01]  /*18d0*/  IMAD.WIDE R24, R4, R5, c[0x0][0x1a8] ;  /* 0x00006a0004187625 */ /* 0x000fe200078e0205 */
[----:B------:R-:W-:-:S02]  /*18e0*/  F2FP.BF16.PACK_AB R26, R9, R14 ;  /* 0x0000000e091a723e */ /* 0x000fc400000010ff */
[----:B------:R-:W-:Y:S01]  /*18f0*/  F2FP.BF16.PACK_AB R27, R13, R10 ;  /* 0x0000000a0d1b723e */ /* 0x000fe200000010ff */
[----:B------:R-:W-:Y:S01]  /*1900*/  CS2R R8, SRZ ;  /* 0x0000000000087805 */ /* 0x000fe2000001ff00 */
[----:B------:R-:W-:Y:S01]  /*1910*/  CS2R R10, SRZ ;  /* 0x00000000000a7805 */ /* 0x000fe2000001ff00 */
[C---:B------:R-:W-:Y:S01]  /*1920*/  IMAD.WIDE R20, R16.reuse, R7, c[0x0][0x160] ;  /* 0x0000580010147625 */ /* 0x040fe200078e0207 */
[----:B------:R-:W-:Y:S01]  /*1930*/  CS2R R18, SRZ ;  /* 0x0000000000127805 */ /* 0x000fe2000001ff00 */
[----:B------:R-:W-:Y:S02]  /*1940*/  @!P1 STG.E.64 [R24.64], R26 ;  /* 0x0000001a18009986 */ /* 0x000fe4000c101b04 */
[----:B------:R-:W-:Y:S02]  /*1950*/  IMAD.WIDE R22, R16, R5, c[0x0][0x180] ;  /* 0x0000600010167625 */ /* 0x000fe400078e0205 */
[----:B------:R-:W2:Y:S04]  /*1960*/  @!P1 LDG.E.EF.128 R8, [R20.64] ;  /* 0x0000000414089981 */ /* 0x000ea8000c0e1d00 */
[----:B------:R-:W3:Y:S04]  /*1970*/  LDG.E.EL.128 R12, [R2.64+0x1000] ;  /* 0x00100004020c7981 */ /* 0x000ee8000c2e1d00 */
[----:B------:R-:W4:Y:S01]  /*1980*/  @!P1 LDG.E.EF.64 R18, [R22.64] ;  /* 0x0000000416129981 */ /* 0x000f22000c0e1b00 */
[----:B------:R-:W-:-:S02]  /*1990*/  IADD3 R29, R29, 0x800, RZ ;  /* 0x000008001d1d7810 */ /* 0x000fc40007ffe0ff */
[----:B------:R-:W-:Y:S02]  /*19a0*/  IADD3 R4, R4, 0x800, RZ ;  /* 0x0000080004047810 */ /* 0x000fe40007ffe0ff */
[----:B------:R-:W-:-:S04]  /*19b0*/  ISETP.GE.U32.AND P2, PT, R29, 0x900, PT ;  /* 0x000009001d00780c */ /* 0x000fc80003f46070 */
[----:B------:R-:W-:Y:S02]  /*19c0*/  ISETP.LT.AND P0, PT, R0, 0x200, !P2 ;  /* 0x000002000000780c */ /* 0x000fe40005701270 */
[----:B--2---:R-:W-:Y:S02]  /*19d0*/  SEL R17, R8, RZ, !P1 ;  /* 0x000000ff08117207 */ /* 0x004fe40004800000 */
[----:B------:R-:W-:Y:S02]  /*19e0*/  SEL R8, R9, RZ, !P1 ;  /* 0x000000ff09087207 */ /* 0x000fe40004800000 */
[----:B------:R-:W-:Y:S01]  /*19f0*/  SEL R9, R10, RZ, !P1 ;  /* 0x000000ff0a097207 */ /* 0x000fe20004800000 */
[----:B---3--:R-:W-:Y:S01]  /*1a00*/  FADD R14, R14, 1 ;  /* 0x3f8000000e0e7421 */ /* 0x008fe20000000000 */
[----:B------:R-:W-:Y:S01]  /*1a10*/  FADD R13, R13, 1 ;  /* 0x3f8000000d0d7421 */ /* 0x000fe20000000000 */
[----:B------:R-:W-:Y:S01]  /*1a20*/  FADD R12, R12, 1 ;  /* 0x3f8000000c0c7421 */ /* 0x000fe20000000000 */
[----:B----4-:R-:W-:Y:S01]  /*1a30*/  SEL R19, R19, RZ, !P1 ;  /* 0x000000ff13137207 */ /* 0x010fe20004800000 */
[----:B------:R-:W-:Y:S01]  /*1a40*/  FMUL R23, R9, R14 ;  /* 0x0000000e09177220 */ /* 0x000fe20000400000 */
[----:B------:R-:W-:Y:S01]  /*1a50*/  SEL R18, R18, RZ, !P1 ;  /* 0x000000ff12127207 */ /* 0x000fe20004800000 */
[----:B------:R-:W-:Y:S01]  /*1a60*/  FMUL R21, R8, R13 ;  /* 0x0000000d08157220 */ /* 0x000fe20000400000 */
[----:B------:R-:W-:Y:S01]  /*1a70*/  PRMT R9, R19, 0x7632, R9 ;  /* 0x0000763213097816 */ /* 0x000fe20000000009 */
[----:B------:R-:W-:Y:S01]  /*1a80*/  FADD R15, R15, 1 ;  /* 0x3f8000000f0f7421 */ /* 0x000fe20000000000 */
[----:B------:R-:W-:Y:S01]  /*1a90*/  SEL R10, R11, RZ, !P1 ;  /* 0x000000ff0b0a7207 */ /* 0x000fe20004800000 */
[----:B------:R-:W-:Y:S01]  /*1aa0*/  FMUL R17, R17, R12 ;  /* 0x0000000c11117220 */ /* 0x000fe20000400000 */
[----:B------:R-:W-:-:S02]  /*1ab0*/  PRMT R8, R18, 0x7632, R8 ;  /* 0x0000763212087816 */ /* 0x000fc40000000008 */
[----:B------:R-:W-:Y:S01]  /*1ac0*/  SHF.L.U32 R19, R19, 0x10, RZ ;  /* 0x0000001013137819 */ /* 0x000fe200000006ff */
[----:B------:R-:W-:Y:S01]  /*1ad0*/  FMUL R15, R10, R15 ;  /* 0x0000000f0a0f7220 */ /* 0x000fe20000400000 */
[----:B------:R-:W-:Y:S01]  /*1ae0*/  SHF.L.U32 R13, R9, 0x10, RZ ;  /* 0x00000010090d7819 */ /* 0x000fe200000006ff */
[-C--:B------:R-:W-:Y:S01]  /*1af0*/  FMUL R17, R17, R28.reuse ;  /* 0x0000001c11117220 */ /* 0x080fe20000400000 */
[----:B------:R-:W-:Y:S01]  /*1b00*/  SHF.L.U32 R11, R18, 0x10, RZ ;  /* 0x00000010120b7819 */ /* 0x000fe200000006ff */
[----:B------:R-:W-:Y:S01]  /*1b10*/  FMUL R10, R6, R19 ;  /* 0x00000013060a7220 */ /* 0x000fe20000400000 */
[----:B------:R-:W-:Y:S01]  /*1b20*/  SHF.L.U32 R9, R8, 0x10, RZ ;  /* 0x0000001008097819 */ /* 0x000fe200000006ff */
[-C--:B------:R-:W-:Y:S01]  /*1b30*/  FMUL R8, R21, R28.reuse ;  /* 0x0000001c15087220 */ /* 0x080fe20000400000 */
[C---:B------:R-:W-:Y:S01]  /*1b40*/  FMUL R12, R6.reuse, R13 ;  /* 0x0000000d060c7220 */ /* 0x040fe20000400000 */
[C---:B------:R-:W-:Y:S01]  /*1b50*/  FFMA R14, R6.reuse, R11, R17 ;  /* 0x0000000b060e7223 */ /* 0x040fe20000000011 */
[-C--:B------:R-:W-:Y:S01]  /*1b60*/  FFMA R10, R23, R28.reuse, R10 ;  /* 0x0000001c170a7223 */ /* 0x080fe2000000000a */
[C---:B------:R-:W-:Y:S01]  /*1b70*/  FFMA R8, R6.reuse, R9, R8 ;  /* 0x0000000906087223 */ /* 0x040fe20000000008 */
[----:B------:R-:W-:Y:S01]  /*1b80*/  FFMA R12, R15, R28, R12 ;  /* 0x0000001c0f0c7223 */ /* 0x000fe2000000000c */
[C---:B------:R-:W-:Y:S01]  /*1b90*/  FFMA R14, R6.reuse, R11, R14 ;  /* 0x0000000b060e7223 */ /* 0x040fe2000000000e */
[C---:B------:R-:W-:Y:S01]  /*1ba0*/  FFMA R10, R6.reuse, R19, R10 ;  /* 0x00000013060a7223 */ /* 0x040fe2000000000a */
[C---:B------:R-:W-:Y:S01]  /*1bb0*/  FFMA R9, R6.reuse, R9, R8 ;  /* 0x0000000906097223 */ /* 0x040fe20000000008 */
[----:B------:R-:W-:Y:S01]  /*1bc0*/  FFMA R13, R6, R13, R12 ;  /* 0x0000000d060d7223 */ /* 0x000fe2000000000c */
[----:B------:R-:W-:-:S03]  /*1bd0*/  IMAD.WIDE R16, R16, R5, c[0x0][0x1a8] ;  /* 0x00006a0010107625 */ /* 0x000fc600078e0205 */
[----:B------:R-:W-:Y:S01]  /*1be0*/  F2FP.BF16.PACK_AB R20, R9, R14 ;  /* 0x0000000e0914723e */ /* 0x000fe200000010ff */
[C---:B------:R-:W-:Y:S01]  /*1bf0*/  IMAD.WIDE R18, R4.reuse, R7, c[0x0][0x160] ;  /* 0x0000580004127625 */ /* 0x040fe200078e0207 */
[----:B------:R-:W-:Y:S01]  /*1c00*/  F2FP.BF16.PACK_AB R21, R13, R10 ;  /* 0x0000000a0d15723e */ /* 0x000fe200000010ff */
[----:B------:R-:W-:Y:S01]  /*1c10*/  CS2R R14, SRZ ;  /* 0x00000000000e7805 */ /* 0x000fe2000001ff00 */
[----:B------:R-:W-:Y:S01]  /*1c20*/  CS2R R12, SRZ ;  /* 0x00000000000c7805 */ /* 0x000fe2000001ff00 */
[----:B------:R-:W-:Y:S01]  /*1c30*/  CS2R R8, SRZ ;  /* 0x0000000000087805 */ /* 0x000fe2000001ff00 */
[----:B------:R-:W-:Y:S01]  /*1c40*/  CS2R R10, SRZ ;  /* 0x00000000000a7805 */ /* 0x000fe2000001ff00 */
[----:B------:R0:W-:Y:S04]  /*1c50*/  @!P1 STG.E.64 [R16.64], R20 ;  /* 0x0000001410009986 */ /* 0x0001e8000c101b04 */
[----:B------:R-:W2:Y:S04]  /*1c60*/  @!P2 LDG.E.EL.128 R12, [R2.64+0x2000] ;  /* 0x00200004020ca981 */ /* 0x000ea8000c2e1d00 */
[----:B------:R-:W3:Y:S01]  /*1c70*/  @P0 LDG.E.EF.128 R8, [R18.64] ;  /* 0x0000000412080981 */ /* 0x000ee2000c0e1d00 */
[----:B0-----:R-:W-:Y:S01]  /*1c80*/  CS2R R16, SRZ ;  /* 0x0000000000107805 */ /* 0x001fe2000001ff00 */
[----:B------:R-:W-:-:S05]  /*1c90*/  IMAD.WIDE R20, R4, R5, c[0x0][0x180] ;  /* 0x0000600004147625 */ /* 0x000fca00078e0205 */
[----:B------:R-:W4:Y:S01]  /*1ca0*/  @P0 LDG.E.EF.64 R16, [R20.64] ;  /* 0x0000000414100981 */ /* 0x000f22000c0e1b00 */
[----:B------:R-:W-:Y:S01]  /*1cb0*/  IMAD.WIDE R4, R4, R5, c[0x0][0x1a8] ;  /* 0x00006a0004047625 */ /* 0x000fe200078e0205 */
[----:B--2---:R-:W-:Y:S02]  /*1cc0*/  SEL R13, R13, RZ, !P2 ;  /* 0x000000ff0d0d7207 */ /* 0x004fe40005000000 */
[----:B------:R-:W-:Y:S02]  /*1cd0*/  SEL R0, R12, RZ, !P2 ;  /* 0x000000ff0c007207 */ /* 0x000fe40005000000 */
[----:B---3--:R-:W-:Y:S01]  /*1ce0*/  SEL R9, R9, RZ, P0 ;  /* 0x000000ff09097207 */ /* 0x008fe20000000000 */
[----:B------:R-:W-:Y:S01]  /*1cf0*/  FADD R2, R13, 1 ;  /* 0x3f8000000d027421 */ /* 0x000fe20000000000 */
[----:B------:R-:W-:Y:S01]  /*1d00*/  SEL R12, R15, RZ, !P2 ;  /* 0x000000ff0f0c7207 */ /* 0x000fe20005000000 */
[----:B------:R-:W-:Y:S01]  /*1d10*/  FADD R0, R0, 1 ;  /* 0x3f80000000007421 */ /* 0x000fe20000000000 */
[----:B------:R-:W-:Y:S01]  /*1d20*/  SEL R7, R8, RZ, P0 ;  /* 0x000000ff08077207 */ /* 0x000fe20000000000 */
[----:B------:R-:W-:Y:S01]  /*1d30*/  FMUL R13, R9, R2 ;  /* 0x00000002090d7220 */ /* 0x000fe20000400000 */
[----:B------:R-:W-:Y:S01]  /*1d40*/  SEL R14, R14, RZ, !P2 ;  /* 0x000000ff0e0e7207 */ /* 0x000fe20005000000 */
[----:B------:R-:W-:Y:S01]  /*1d50*/  FADD R2, R12, 1 ;  /* 0x3f8000000c027421 */ /* 0x000fe20000000000 */
[----:B------:R-:W-:Y:S01]  /*1d60*/  SEL R19, R11, RZ, P0 ;  /* 0x000000ff0b137207 */ /* 0x000fe20000000000 */
[----:B------:R-:W-:Y:S01]  /*1d70*/  FMUL R11, R7, R0 ;  /* 0x00000000070b7220 */ /* 0x000fe20000400000 */
[----:B------:R-:W-:Y:S01]  /*1d80*/  SEL R15, R10, RZ, P0 ;  /* 0x000000ff0a0f7207 */ /* 0x000fe20000000000 */
[----:B------:R-:W-:Y:S01]  /*1d90*/  FADD R0, R14, 1 ;  /* 0x3f8000000e007421 */ /* 0x000fe20000000000 */
[----:B----4-:R-:W-:Y:S01]  /*1da0*/  SEL R17, R17, RZ, P0 ;  /* 0x000000ff11117207 */ /* 0x010fe20000000000 */
[----:B------:R-:W-:Y:S01]  /*1db0*/  FMUL R19, R19, R2 ;  /* 0x0000000213137220 */ /* 0x000fe20000400000 */
[----:B------:R-:W-:Y:S01]  /*1dc0*/  SEL R16, R16, RZ, P0 ;  /* 0x000000ff10107207 */ /* 0x000fe20000000000 */
[----:B------:R-:W-:Y:S01]  /*1dd0*/  FMUL R15, R15, R0 ;  /* 0x000000000f0f7220 */ /* 0x000fe20000400000 */
[----:B------:R-:W-:Y:S01]  /*1de0*/  PRMT R2, R17, 0x7632, R2 ;  /* 0x0000763211027816 */ /* 0x000fe20000000002 */
[----:B------:R-:W-:Y:S01]  /*1df0*/  FMUL R11, R11, R28 ;  /* 0x0000001c0b0b7220 */ /* 0x000fe20000400000 */
[----:B------:R-:W-:-:S02]  /*1e00*/  PRMT R0, R16, 0x7632, R0 ;  /* 0x0000763210007816 */ /* 0x000fc40000000000 */
[----:B------:R-:W-:Y:S02]  /*1e10*/  SHF.L.U32 R17, R17, 0x10, RZ ;  /* 0x0000001011117819 */ /* 0x000fe400000006ff */
[----:B------:R-:W-:Y:S02]  /*1e20*/  SHF.L.U32 R9, R2, 0x10, RZ ;  /* 0x0000001002097819 */ /* 0x000fe400000006ff */
        /* <DEDUP_REMOVED lines=12> */
[----:B------:R-:W-:-:S04]  /*1ef0*/  FFMA R9, R6, R9, R8 ;  /* 0x0000000906097223 */ /* 0x000fc80000000008 */
[----:B------:R-:W-:Y:S02]  /*1f00*/  F2FP.BF16.PACK_AB R8, R7, R10 ;  /* 0x0000000a0708723e */ /* 0x000fe400000010ff */
[----:B------:R-:W-:Y:S01]  /*1f10*/  F2FP.BF16.PACK_AB R9, R9, R2 ;  /* 0x000000020909723e */ /* 0x000fe200000010ff */
[----:B------:R-:W-:Y:S06]  /*1f20*/  @!P0 EXIT ;  /* 0x000000000000894d */ /* 0x000fec0003800000 */
[----:B------:R-:W-:Y:S01]  /*1f30*/  STG.E.64 [R4.64], R8 ;  /* 0x0000000804007986 */ /* 0x000fe2000c101b04 */
[----:B------:R-:W-:Y:S05]  /*1f40*/  EXIT ;  /* 0x000000000000794d */ /* 0x000fea0003800000 */
.L_x_2:
[----:B------:R-:W-:-:S00]  /*1f50*/  BRA `(.L_x_2) ;  /* 0xfffffff000007947 */ /* 0x000fc0000383ffff */
[----:B------:R-:W-:-:S00]  /*1f60*/  NOP ;  /* 0x0000000000007918 */ /* 0x000fc00000000000 */
        /* <DEDUP_REMOVED lines=9> */
.L_x_3:


//--------------------- .nv.shared.triton__0d1d2d3d4d5d6d7d8d9d10de11de --------------------------
	.section	.nv.shared.triton__0d1d2d3d4d5d6d7d8d9d10de11de,"aw",@nobits
	.align	16
